	.headerflags	@"EF_CUDA_TEXMODE_UNIFIED EF_CUDA_64BIT_ADDRESS EF_CUDA_SM86 EF_CUDA_VIRTUAL_SM(EF_CUDA_SM86)"
	.elftype	@"ET_EXEC"


//--------------------- .nv.info                  --------------------------
	.section	.nv.info,"",@"SHT_CUDA_INFO"
	.align	4


	//----- nvinfo : EIATTR_REGCOUNT
	.align		4
        /*0000*/ 	.byte	0x04, 0x2f
        /*0002*/ 	.short	(.L_1 - .L_0)
	.align		4
.L_0:
        /*0004*/ 	.word	index@(chunk_scaled_dot_kkt_fwd_kernel)
        /*0008*/ 	.word	0x00000040


	//----- nvinfo : EIATTR_MAX_STACK_SIZE
	.align		4
.L_1:
        /*000c*/ 	.byte	0x04, 0x23
        /*000e*/ 	.short	(.L_3 - .L_2)
	.align		4
.L_2:
        /*0010*/ 	.word	index@(chunk_scaled_dot_kkt_fwd_kernel)
        /*0014*/ 	.word	0x00000000


	//----- nvinfo : EIATTR_MIN_STACK_SIZE
	.align		4
.L_3:
        /*0018*/ 	.byte	0x04, 0x12
        /*001a*/ 	.short	(.L_5 - .L_4)
	.align		4
.L_4:
        /*001c*/ 	.word	index@(chunk_scaled_dot_kkt_fwd_kernel)
        /*0020*/ 	.word	0x00000000


	//----- nvinfo : EIATTR_FRAME_SIZE
	.align		4
.L_5:
        /*0024*/ 	.byte	0x04, 0x11
        /*0026*/ 	.short	(.L_7 - .L_6)
	.align		4
.L_6:
        /*0028*/ 	.word	index@(chunk_scaled_dot_kkt_fwd_kernel)
        /*002c*/ 	.word	0x00000000
.L_7:


//--------------------- .nv.info.chunk_scaled_dot_kkt_fwd_kernel --------------------------
	.section	.nv.info.chunk_scaled_dot_kkt_fwd_kernel,"",@"SHT_CUDA_INFO"
	.align	4


	//----- nvinfo : EIATTR_CUDA_API_VERSION
	.align		4
        /*0000*/ 	.byte	0x04, 0x37
        /*0002*/ 	.short	(.L_9 - .L_8)
.L_8:
        /*0004*/ 	.word	0x0000007b


	//----- nvinfo : EIATTR_SW2861232_WAR
	.align		4
.L_9:
        /*0008*/ 	.byte	0x01, 0x35
	.zero		2


	//----- nvinfo : EIATTR_PARAM_CBANK
	.align		4
        /*000c*/ 	.byte	0x04, 0x0a
        /*000e*/ 	.short	(.L_11 - .L_10)
	.align		4
.L_10:
        /*0010*/ 	.word	index@(.nv.constant0.chunk_scaled_dot_kkt_fwd_kernel)
        /*0014*/ 	.short	0x0160
        /*0016*/ 	.short	0x002c


	//----- nvinfo : EIATTR_CBANK_PARAM_SIZE
	.align		4
.L_11:
        /*0018*/ 	.byte	0x03, 0x19
        /*001a*/ 	.short	0x002c


	//----- nvinfo : EIATTR_KPARAM_INFO
	.align		4
        /*001c*/ 	.byte	0x04, 0x17
        /*001e*/ 	.short	(.L_13 - .L_12)
.L_12:
        /*0020*/ 	.word	0x00000000
        /*0024*/ 	.short	0x0005
        /*0026*/ 	.short	0x0028
        /*0028*/ 	.byte	0x00, 0xf0, 0x11, 0x00


	//----- nvinfo : EIATTR_KPARAM_INFO
	.align		4
.L_13:
        /*002c*/ 	.byte	0x04, 0x17
        /*002e*/ 	.short	(.L_15 - .L_14)
.L_14:
        /*0030*/ 	.word	0x00000000
        /*0034*/ 	.short	0x0004
        /*0036*/ 	.short	0x0020
        /*0038*/ 	.byte	0x00, 0xf0, 0x21, 0x00


	//----- nvinfo : EIATTR_KPARAM_INFO
	.align		4
.L_15:
        /*003c*/ 	.byte	0x04, 0x17
        /*003e*/ 	.short	(.L_17 - .L_16)
.L_16:
        /*0040*/ 	.word	0x00000000
        /*0044*/ 	.short	0x0003
        /*0046*/ 	.short	0x0018
        /*0048*/ 	.byte	0x00, 0xf0, 0x21, 0x00


	//----- nvinfo : EIATTR_KPARAM_INFO
	.align		4
.L_17:
        /*004c*/ 	.byte	0x04, 0x17
        /*004e*/ 	.short	(.L_19 - .L_18)
.L_18:
        /*0050*/ 	.word	0x00000000
        /*0054*/ 	.short	0x0002
        /*0056*/ 	.short	0x0010
        /*0058*/ 	.byte	0x00, 0xf0, 0x21, 0x00


	//----- nvinfo : EIATTR_KPARAM_INFO
	.align		4
.L_19:
        /*005c*/ 	.byte	0x04, 0x17
        /*005e*/ 	.short	(.L_21 - .L_20)
.L_20:
        /*0060*/ 	.word	0x00000000
        /*0064*/ 	.short	0x0001
        /*0066*/ 	.short	0x0008
        /*0068*/ 	.byte	0x00, 0xf0, 0x21, 0x00


	//----- nvinfo : EIATTR_KPARAM_INFO
	.align		4
.L_21:
        /*006c*/ 	.byte	0x04, 0x17
        /*006e*/ 	.short	(.L_23 - .L_22)
.L_22:
        /*0070*/ 	.word	0x00000000
        /*0074*/ 	.short	0x0000
        /*0076*/ 	.short	0x0000
        /*0078*/ 	.byte	0x00, 0xf0, 0x21, 0x00


	//----- nvinfo : EIATTR_MAXREG_COUNT
	.align		4
.L_23:
        /*007c*/ 	.byte	0x03, 0x1b
        /*007e*/ 	.short	0x00ff


	//----- nvinfo : EIATTR_EXIT_INSTR_OFFSETS
	.align		4
        /*0080*/ 	.byte	0x04, 0x1c
        /*0082*/ 	.short	(.L_25 - .L_24)


	//   ....[0]....
.L_24:
        /*0084*/ 	.word	0x000021d0


	//   ....[1]....
        /*0088*/ 	.word	0x00002260


	//----- nvinfo : EIATTR_MAX_THREADS
	.align		4
.L_25:
        /*008c*/ 	.byte	0x04, 0x05
        /*008e*/ 	.short	(.L_27 - .L_26)
.L_26:
        /*0090*/ 	.word	0x00000080
        /*0094*/ 	.word	0x00000001
        /*0098*/ 	.word	0x00000001
.L_27:


//--------------------- .nv.rel.action            --------------------------
	.section	.nv.rel.action,"",@"SHT_CUDA_RELOCINFO"
	.align	8
	.sectionentsize	8
        /*0000*/ 	.byte	0x73, 0x00, 0x00, 0x00, 0x00, 0x00, 0x00, 0x00, 0x00, 0x00, 0x00, 0x11, 0x25, 0x00, 0x05, 0x36


//--------------------- .nv.constant0.chunk_scaled_dot_kkt_fwd_kernel --------------------------
	.section	.nv.constant0.chunk_scaled_dot_kkt_fwd_kernel,"a",@progbits
	.align	4
.nv.constant0.chunk_scaled_dot_kkt_fwd_kernel:
	.zero		396


//--------------------- .text.chunk_scaled_dot_kkt_fwd_kernel --------------------------
	.section	.text.chunk_scaled_dot_kkt_fwd_kernel,"ax",@progbits
	.sectionflags	@"SHF_BARRIERS=1"
	.sectioninfo	@"SHI_REGISTERS=64"
	.align	128
        .global         chunk_scaled_dot_kkt_fwd_kernel
        .type           chunk_scaled_dot_kkt_fwd_kernel,@function
        .size           chunk_scaled_dot_kkt_fwd_kernel,(.L_x_1 - chunk_scaled_dot_kkt_fwd_kernel)
        .other          chunk_scaled_dot_kkt_fwd_kernel,@"STO_CUDA_ENTRY STV_DEFAULT"
chunk_scaled_dot_kkt_fwd_kernel:
.text.chunk_scaled_dot_kkt_fwd_kernel:
[----:B------:R-:W-:-:S02]  /*0000*/  IMAD.MOV.U32 R1, RZ, RZ, c[0x0][0x28] ;  /* 0x00000a00ff017624 */ /* 0x000fc400078e00ff */
[----:B------:R-:W1:Y:S01]  /*0010*/  S2R R4, SR_CTAID.X ;  /* 0x0000000000047919 */ /* 0x000e620000002500 */
[----:B------:R-:W-:Y:S01]  /*0020*/  IMAD.MOV.U32 R7, RZ, RZ, 0x4 ;  /* 0x00000004ff077424 */ /* 0x000fe200078e00ff */
[----:B------:R-:W-:Y:S01]  /*0030*/  ULDC.64 UR4, c[0x0][0x118] ;  /* 0x0000460000047ab9 */ /* 0x000fe20000000a00 */
[----:B-1----:R-:W-:-:S04]  /*0040*/  IMAD.SHL.U32 R4, R4, 0x2, RZ ;  /* 0x0000000204047824 */ /* 0x002fc800078e00ff */
[----:B------:R-:W-:-:S05]  /*0050*/  IMAD.WIDE R4, R4, R7, c[0x0][0x180] ;  /* 0x0000600004047625 */ /* 0x000fca00078e0207 */
[----:B------:R-:W2:Y:S04]  /*0060*/  LDG.E R6, [R4.64] ;  /* 0x0000000404067981 */ /* 0x000ea8000c1e1900 */
[----:B------:R1:W3:Y:S04]  /*0070*/  LDG.E R45, [R4.64+0x4] ;  /* 0x00000404042d7981 */ /* 0x0002e8000c1e1900 */
[----:B------:R-:W4:Y:S04]  /*0080*/  S2R R15, SR_CTAID.Y ;  /* 0x00000000000f7919 */ /* 0x000f280000002600 */
[----:B------:R-:W1:Y:S01]  /*0090*/  S2R R2, SR_TID.X ;  /* 0x0000000000027919 */ /* 0x000e620000002100 */
[----:B----4-:R-:W-:Y:S01]  /*00a0*/  SHF.R.S32.HI R0, RZ, 0x1f, R15 ;  /* 0x0000001fff007819 */ /* 0x010fe2000001140f */
[----:B--2---:R-:W-:-:S05]  /*00b0*/  IMAD.WIDE R6, R6, R7, c[0x0][0x178] ;  /* 0x00005e0006067625 */ /* 0x004fca00078e0207 */
[----:B------:R2:W4:Y:S04]  /*00c0*/  LDG.E R3, [R6.64] ;  /* 0x0000000406037981 */ /* 0x000528000c1e1900 */
[----:B------:R2:W4:Y:S01]  /*00d0*/  LDG.E R46, [R6.64+0x4] ;  /* 0x00000404062e7981 */ /* 0x000522000c1e1900 */
[----:B------:R-:W-:Y:S01]  /*00e0*/  LEA.HI R0, R0, R15, RZ, 0x4 ;  /* 0x0000000f00007211 */ /* 0x000fe200078f20ff */
[C---:B-1----:R-:W-:Y:S01]  /*00f0*/  IMAD.SHL.U32 R11, R2.reuse, 0x40, RZ ;  /* 0x00000040020b7824 */ /* 0x042fe200078e00ff */
[--C-:B------:R-:W-:Y:S01]  /*0100*/  SHF.R.U32.HI R9, RZ, 0x3, R2.reuse ;  /* 0x00000003ff097819 */ /* 0x100fe20000011602 */
[----:B------:R-:W-:Y:S01]  /*0110*/  IMAD.SHL.U32 R5, R2, 0x8, RZ ;  /* 0x0000000802057824 */ /* 0x000fe200078e00ff */
[----:B------:R-:W-:Y:S01]  /*0120*/  LOP3.LUT R0, R0, 0xfffffff0, RZ, 0xc0, !PT ;  /* 0xfffffff000007812 */ /* 0x000fe200078ec0ff */
[----:B---3--:R-:W-:Y:S01]  /*0130*/  IMAD.SHL.U32 R45, R45, 0x40, RZ ;  /* 0x000000402d2d7824 */ /* 0x008fe200078e00ff */
[----:B------:R-:W-:Y:S01]  /*0140*/  SHF.R.U32.HI R52, RZ, 0x5, R2 ;  /* 0x00000005ff347819 */ /* 0x000fe20000011602 */
[----:B------:R-:W-:Y:S01]  /*0150*/  IMAD.MOV.U32 R8, RZ, RZ, 0x2 ;  /* 0x00000002ff087424 */ /* 0x000fe200078e00ff */
[----:B------:R-:W-:Y:S01]  /*0160*/  SGXT.U32 R9, R9, 0x1 ;  /* 0x000000010909781a */ /* 0x000fe20000000000 */
[----:B------:R-:W-:Y:S01]  /*0170*/  IMAD.IADD R15, R15, 0x1, -R0 ;  /* 0x000000010f0f7824 */ /* 0x000fe200078e0a00 */
[----:B------:R-:W-:-:S02]  /*0180*/  SHF.R.U32.HI R0, RZ, 0x2, R2 ;  /* 0x00000002ff007819 */ /* 0x000fc40000011602 */
[----:B------:R-:W-:Y:S02]  /*0190*/  LOP3.LUT R11, R11, 0x1c0, RZ, 0xe2, !PT ;  /* 0x000001c00b0b7812 */ /* 0x000fe400078ee2ff */
[----:B------:R-:W-:Y:S02]  /*01a0*/  SGXT.U32 R0, R0, 0x3 ;  /* 0x000000030000781a */ /* 0x000fe40000000000 */
[----:B------:R-:W-:Y:S02]  /*01b0*/  LOP3.LUT R54, R9, 0x2, R52, 0xf8, !PT ;  /* 0x0000000209367812 */ /* 0x000fe400078ef834 */
[----:B--2---:R-:W-:Y:S02]  /*01c0*/  LOP3.LUT R6, R2, 0x18, R5, 0x48, !PT ;  /* 0x0000001802067812 */ /* 0x004fe400078e4805 */
[--C-:B------:R-:W-:Y:S01]  /*01d0*/  SHF.R.U32.HI R4, RZ, 0x2, R2.reuse ;  /* 0x00000002ff047819 */ /* 0x100fe20000011602 */
[----:B------:R-:W-:Y:S01]  /*01e0*/  IMAD R54, R54, 0x200, R11 ;  /* 0x0000020036367824 */ /* 0x000fe200078e020b */
[----:B------:R-:W-:Y:S01]  /*01f0*/  SHF.R.U32.HI R44, RZ, 0x2, R2 ;  /* 0x00000002ff2c7819 */ /* 0x000fe20000011602 */
[----:B------:R-:W-:Y:S01]  /*0200*/  IMAD.SHL.U32 R11, R6, 0x2, RZ ;  /* 0x00000002060b7824 */ /* 0x000fe200078e00ff */
[----:B------:R-:W-:-:S02]  /*0210*/  LOP3.LUT R19, R0, 0x20, RZ, 0xfc, !PT ;  /* 0x0000002000137812 */ /* 0x000fc400078efcff */
[----:B------:R-:W-:Y:S02]  /*0220*/  SGXT.U32 R4, R4, 0x5 ;  /* 0x000000050404781a */ /* 0x000fe40000000000 */
[----:B------:R-:W-:Y:S02]  /*0230*/  LOP3.LUT R6, R19, 0x18, R44, 0xf8, !PT ;  /* 0x0000001813067812 */ /* 0x000fe400078ef82c */
[----:B------:R-:W-:Y:S01]  /*0240*/  LOP3.LUT R7, R5, 0x18, RZ, 0xc0, !PT ;  /* 0x0000001805077812 */ /* 0x000fe200078ec0ff */
[--C-:B------:R-:W-:Y:S01]  /*0250*/  IMAD R5, R4, 0x40, R11.reuse ;  /* 0x0000004004057824 */ /* 0x100fe200078e020b */
[C---:B------:R-:W-:Y:S01]  /*0260*/  LOP3.LUT R13, R45.reuse, R4, RZ, 0xfc, !PT ;  /* 0x000000042d0d7212 */ /* 0x040fe200078efcff */
[----:B------:R-:W-:Y:S01]  /*0270*/  IMAD R4, R6, 0x40, R11 ;  /* 0x0000004006047824 */ /* 0x000fe200078e020b */
[----:B------:R-:W-:Y:S01]  /*0280*/  LOP3.LUT R11, R45, R6, RZ, 0xfc, !PT ;  /* 0x000000062d0b7212 */ /* 0x000fe200078efcff */
[----:B------:R-:W-:Y:S01]  /*0290*/  IMAD.WIDE.U32 R6, R7, 0x2, RZ ;  /* 0x0000000207067825 */ /* 0x000fe200078e00ff */
[----:B------:R-:W-:-:S02]  /*02a0*/  SHF.R.S32.HI R0, RZ, 0x1f, R45 ;  /* 0x0000001fff007819 */ /* 0x000fc4000001142d */
[C---:B------:R-:W-:Y:S01]  /*02b0*/  ISETP.GT.U32.AND P4, PT, R13.reuse, -0x1, PT ;  /* 0xffffffff0d00780c */ /* 0x040fe20003f84070 */
[----:B------:R-:W-:Y:S01]  /*02c0*/  IMAD.SHL.U32 R33, R13, 0x1000, RZ ;  /* 0x000010000d217824 */ /* 0x000fe200078e00ff */
[----:B------:R-:W-:Y:S01]  /*02d0*/  LOP3.LUT R25, R45, 0x17, R44, 0xf8, !PT ;  /* 0x000000172d197812 */ /* 0x000fe200078ef82c */
[----:B------:R-:W-:Y:S01]  /*02e0*/  IMAD.SHL.U32 R35, R11, 0x1000, RZ ;  /* 0x000010000b237824 */ /* 0x000fe200078e00ff */
[--C-:B------:R-:W-:Y:S02]  /*02f0*/  SHF.L.U64.HI R32, R13, 0xc, R0.reuse ;  /* 0x0000000c0d207819 */ /* 0x100fe40000010200 */
[-C--:B------:R-:W-:Y:S02]  /*0300*/  LOP3.LUT R21, R33, R6.reuse, RZ, 0xfc, !PT ;  /* 0x0000000621157212 */ /* 0x080fe400078efcff */
[----:B------:R-:W-:Y:S02]  /*0310*/  LOP3.LUT R17, R35, R6, RZ, 0xfc, !PT ;  /* 0x0000000623117212 */ /* 0x000fe400078efcff */
[----:B------:R-:W-:-:S02]  /*0320*/  SHF.L.U64.HI R34, R11, 0xc, R0 ;  /* 0x0000000c0b227819 */ /* 0x000fc40000010200 */
[----:B------:R-:W-:Y:S02]  /*0330*/  ISETP.GT.U32.AND P0, PT, R11, -0x1, PT ;  /* 0xffffffff0b00780c */ /* 0x000fe40003f04070 */
[-C--:B------:R-:W-:Y:S02]  /*0340*/  LOP3.LUT R23, R32, R7.reuse, RZ, 0xfc, !PT ;  /* 0x0000000720177212 */ /* 0x080fe400078efcff */
[----:B------:R-:W-:Y:S02]  /*0350*/  ISETP.GT.U32.AND P2, PT, R25, -0x1, PT ;  /* 0xffffffff1900780c */ /* 0x000fe40003f44070 */
[----:B------:R-:W-:Y:S02]  /*0360*/  LOP3.LUT R7, R34, R7, RZ, 0xfc, !PT ;  /* 0x0000000722077212 */ /* 0x000fe400078efcff */
[----:B------:R-:W-:Y:S02]  /*0370*/  PRMT R51, RZ, 0x7610, R51 ;  /* 0x00007610ff337816 */ /* 0x000fe40000000033 */
[----:B------:R-:W-:-:S02]  /*0380*/  PRMT R50, RZ, 0x7610, R50 ;  /* 0x00007610ff327816 */ /* 0x000fc40000000032 */
[----:B------:R-:W-:-:S04]  /*0390*/  SHF.R.U32.HI R47, RZ, 0x4, R2 ;  /* 0x00000004ff2f7819 */ /* 0x000fc80000011602 */
[----:B------:R-:W-:Y:S02]  /*03a0*/  SGXT.U32 R47, R47, 0x1 ;  /* 0x000000012f2f781a */ /* 0x000fe40000000000 */
[----:B------:R-:W-:Y:S02]  /*03b0*/  PRMT R49, RZ, 0x7610, R49 ;  /* 0x00007610ff317816 */ /* 0x000fe40000000031 */
[----:B------:R-:W-:Y:S02]  /*03c0*/  PRMT R48, RZ, 0x7610, R48 ;  /* 0x00007610ff307816 */ /* 0x000fe40000000030 */
[----:B------:R-:W-:-:S05]  /*03d0*/  LOP3.LUT R58, R2, 0x3, RZ, 0xc0, !PT ;  /* 0x00000003023a7812 */ /* 0x000fca00078ec0ff */
[----:B------:R-:W-:-:S04]  /*03e0*/  IMAD.WIDE.U32 R58, R58, 0x10, RZ ;  /* 0x000000103a3a7825 */ /* 0x000fc800078e00ff */
[----:B----4-:R-:W-:Y:S02]  /*03f0*/  IMAD.SHL.U32 R10, R3, 0x10, RZ ;  /* 0x00000010030a7824 */ /* 0x010fe400078e00ff */
[----:B------:R-:W-:Y:S02]  /*0400*/  IMAD.IADD R46, R46, 0x1, -R3 ;  /* 0x000000012e2e7824 */ /* 0x000fe400078e0a03 */
[----:B------:R-:W-:-:S03]  /*0410*/  IMAD.IADD R6, R15, 0x1, R10 ;  /* 0x000000010f067824 */ /* 0x000fc600078e020a */
[-C--:B------:R-:W-:Y:S01]  /*0420*/  ISETP.GE.U32.AND P1, PT, R13, R46.reuse, PT ;  /* 0x0000002e0d00720c */ /* 0x080fe20003f26070 */
[----:B------:R-:W-:Y:S01]  /*0430*/  IMAD.SHL.U32 R57, R6, 0x80, RZ ;  /* 0x0000008006397824 */ /* 0x000fe200078e00ff */
[----:B------:R-:W-:Y:S02]  /*0440*/  SHF.R.S32.HI R3, RZ, 0x1f, R46 ;  /* 0x0000001fff037819 */ /* 0x000fe4000001142e */
[----:B------:R-:W-:Y:S01]  /*0450*/  ISETP.GE.U32.AND P3, PT, R11, R46, PT ;  /* 0x0000002e0b00720c */ /* 0x000fe20003f66070 */
[-C--:B------:R-:W-:Y:S01]  /*0460*/  IMAD.WIDE R12, R57, R8.reuse, c[0x0][0x160] ;  /* 0x00005800390c7625 */ /* 0x080fe200078e0208 */
[CC--:B------:R-:W-:Y:S02]  /*0470*/  ISETP.GE.AND.EX P1, PT, R0.reuse, R3.reuse, PT, P1 ;  /* 0x000000030000720c */ /* 0x0c0fe40003f26310 */
[----:B------:R-:W-:Y:S01]  /*0480*/  ISETP.GE.AND.EX P3, PT, R0, R3, PT, P3 ;  /* 0x000000030000720c */ /* 0x000fe20003f66330 */
[----:B------:R-:W-:Y:S01]  /*0490*/  IMAD.WIDE R10, R10, R8, c[0x0][0x168] ;  /* 0x00005a000a0a7625 */ /* 0x000fe200078e0208 */
[----:B------:R-:W-:-:S02]  /*04a0*/  ISETP.GT.AND.EX P1, PT, R0, -0x1, !P1, P4 ;  /* 0xffffffff0000780c */ /* 0x000fc40004f24340 */
[----:B------:R-:W-:Y:S02]  /*04b0*/  ISETP.GE.U32.AND P4, PT, R25, R46, PT ;  /* 0x0000002e1900720c */ /* 0x000fe40003f86070 */
[----:B------:R-:W-:Y:S01]  /*04c0*/  IADD3 R16, P5, R12, R21, RZ ;  /* 0x000000150c107210 */ /* 0x000fe20007fbe0ff */
[----:B------:R-:W-:Y:S01]  /*04d0*/  IMAD.WIDE R10, R15, 0x2, R10 ;  /* 0x000000020f0a7825 */ /* 0x000fe200078e020a */
[----:B------:R-:W-:Y:S02]  /*04e0*/  ISETP.GE.AND.EX P4, PT, R0, R3, PT, P4 ;  /* 0x000000030000720c */ /* 0x000fe40003f86340 */
[----:B------:R-:W-:Y:S02]  /*04f0*/  LOP3.LUT R8, R44, 0x17, RZ, 0xc0, !PT ;  /* 0x000000172c087812 */ /* 0x000fe400078ec0ff */
[----:B------:R-:W-:Y:S02]  /*0500*/  ISETP.GT.AND.EX P0, PT, R0, -0x1, !P3, P0 ;  /* 0xffffffff0000780c */ /* 0x000fe40005f04300 */
[----:B------:R-:W-:Y:S01]  /*0510*/  IADD3 R12, P3, R12, R17, RZ ;  /* 0x000000110c0c7210 */ /* 0x000fe20007f7e0ff */
[----:B------:R-:W-:Y:S01]  /*0520*/  IMAD.X R17, R13, 0x1, R23, P5 ;  /* 0x000000010d117824 */ /* 0x000fe200028e0617 */
[----:B------:R-:W-:-:S02]  /*0530*/  ISETP.GT.AND.EX P2, PT, R0, -0x1, !P4, P2 ;  /* 0xffffffff0000780c */ /* 0x000fc40006744320 */
[----:B------:R-:W-:Y:S01]  /*0540*/  LOP3.LUT R23, R45, 0x8, R8, 0xfe, !PT ;  /* 0x000000082d177812 */ /* 0x000fe200078efe08 */
[----:B------:R-:W-:Y:S01]  /*0550*/  IMAD.X R13, R13, 0x1, R7, P3 ;  /* 0x000000010d0d7824 */ /* 0x000fe200018e0607 */
[----:B------:R-:W-:Y:S01]  /*0560*/  LEA R14, P4, R25, R10, 0x5 ;  /* 0x0000000a190e7211 */ /* 0x000fe200078828ff */
[----:B------:R1:W-:Y:S01]  /*0570*/  LDGSTS.E.BYPASS.128 [R5], [R16.64], P1 ;  /* 0x0000000010057fae */ /* 0x0003e20008901c44 */
[----:B------:R-:W-:Y:S02]  /*0580*/  ISETP.GE.U32.AND P3, PT, R23, R46, PT ;  /* 0x0000002e1700720c */ /* 0x000fe40003f66070 */
[----:B------:R-:W-:Y:S01]  /*0590*/  LEA.HI.X R15, R25, R11, R0, 0x5, P4 ;  /* 0x0000000b190f7211 */ /* 0x000fe200020f2c00 */
[----:B------:R2:W-:Y:S01]  /*05a0*/  LDGSTS.E.BYPASS.128 [R4], [R12.64], P0 ;  /* 0x000000000c047fae */ /* 0x0005e20008101c44 */
[----:B------:R-:W-:Y:S02]  /*05b0*/  ISETP.GT.U32.AND P5, PT, R23, -0x1, PT ;  /* 0xffffffff1700780c */ /* 0x000fe40003fa4070 */
[----:B------:R-:W-:Y:S01]  /*05c0*/  ISETP.GE.AND.EX P3, PT, R0, R3, PT, P3 ;  /* 0x000000030000720c */ /* 0x000fe20003f66330 */
[----:B------:R-:W0:Y:S01]  /*05d0*/  LDGDEPBAR ;  /* 0x00000000000079af */ /* 0x000e220000000000 */
[----:B------:R-:W-:-:S03]  /*05e0*/  LOP3.LUT R7, R19, 0x10, R44, 0xf8, !PT ;  /* 0x0000001013077812 */ /* 0x000fc600078ef82c */
[----:B------:R3:W4:Y:S01]  /*05f0*/  @P2 LDG.E.U16 R51, [R14.64] ;  /* 0x000000040e332981 */ /* 0x000722000c1e1500 */
[----:B------:R-:W-:Y:S02]  /*0600*/  ISETP.GT.AND.EX P2, PT, R0, -0x1, !P3, P5 ;  /* 0xffffffff0000780c */ /* 0x000fe40005f44350 */
[----:B------:R-:W-:Y:S02]  /*0610*/  LOP3.LUT R21, R45, R7, RZ, 0xfc, !PT ;  /* 0x000000072d157212 */ /* 0x000fe400078efcff */
[----:B-1----:R-:W-:Y:S02]  /*0620*/  LEA R16, P6, R23, R10, 0x5 ;  /* 0x0000000a17107211 */ /* 0x002fe400078c28ff */
[C---:B------:R-:W-:Y:S02]  /*0630*/  ISETP.GE.U32.AND P4, PT, R21.reuse, R46, PT ;  /* 0x0000002e1500720c */ /* 0x040fe40003f86070 */
[----:B--2---:R-:W-:Y:S02]  /*0640*/  LEA R12, P5, R21, R10, 0x5 ;  /* 0x0000000a150c7211 */ /* 0x004fe400078a28ff */
[----:B------:R-:W-:-:S02]  /*0650*/  LOP3.LUT R19, R45, 0x28, R8, 0xfe, !PT ;  /* 0x000000282d137812 */ /* 0x000fc400078efe08 */
[--C-:B------:R-:W-:Y:S02]  /*0660*/  LEA.HI.X R17, R23, R11, R0.reuse, 0x5, P6 ;  /* 0x0000000b17117211 */ /* 0x100fe400030f2c00 */
[C---:B------:R-:W-:Y:S02]  /*0670*/  ISETP.GT.U32.AND P3, PT, R21.reuse, -0x1, PT ;  /* 0xffffffff1500780c */ /* 0x040fe40003f64070 */
[----:B------:R-:W-:Y:S01]  /*0680*/  ISETP.GE.AND.EX P4, PT, R0, R3, PT, P4 ;  /* 0x000000030000720c */ /* 0x000fe20003f86340 */
[----:B------:R1:W2:Y:S01]  /*0690*/  @P2 LDG.E.U16 R50, [R16.64] ;  /* 0x0000000410322981 */ /* 0x0002a2000c1e1500 */
[----:B------:R-:W-:Y:S01]  /*06a0*/  LEA.HI.X R13, R21, R11, R0, 0x5, P5 ;  /* 0x0000000b150d7211 */ /* 0x000fe200028f2c00 */
[----:B------:R-:W-:-:S04]  /*06b0*/  DEPBAR.LE SB0, 0x0 ;  /* 0x000080000000791a */ /* 0x000fc80000000000 */
[----:B------:R-:W-:Y:S02]  /*06c0*/  ISETP.GE.U32.AND P5, PT, R19, R46, PT ;  /* 0x0000002e1300720c */ /* 0x000fe40003fa6070 */
[----:B------:R-:W-:Y:S02]  /*06d0*/  SHF.R.U32.HI R8, RZ, 0x1, R2 ;  /* 0x00000001ff087819 */ /* 0x000fe40000011602 */
[----:B------:R-:W-:Y:S02]  /*06e0*/  ISETP.GT.AND.EX P3, PT, R0, -0x1, !P4, P3 ;  /* 0xffffffff0000780c */ /* 0x000fe40006764330 */
[----:B---3--:R-:W-:-:S04]  /*06f0*/  LOP3.LUT R15, R2, 0x17, RZ, 0xc0, !PT ;  /* 0x00000017020f7812 */ /* 0x008fc800078ec0ff */
[----:B------:R-:W-:-:S05]  /*0700*/  LOP3.LUT R15, R15, 0x8, R44, 0xf8, !PT ;  /* 0x000000080f0f7812 */ /* 0x000fca00078ef82c */
[----:B------:R-:W-:Y:S01]  /*0710*/  IMAD.SHL.U32 R53, R15, 0x40, RZ ;  /* 0x000000400f357824 */ /* 0x000fe200078e00ff */
[----:B------:R-:W-:Y:S01]  /*0720*/  ISETP.GT.U32.AND P4, PT, R19, -0x1, PT ;  /* 0xffffffff1300780c */ /* 0x000fe20003f84070 */
[----:B------:R3:W2:Y:S01]  /*0730*/  @P3 LDG.E.U16 R49, [R12.64] ;  /* 0x000000040c313981 */ /* 0x0006a2000c1e1500 */
[----:B------:R-:W-:Y:S02]  /*0740*/  ISETP.GE.AND.EX P2, PT, R0, R3, PT, P5 ;  /* 0x000000030000720c */ /* 0x000fe40003f46350 */
[----:B------:R-:W-:Y:S02]  /*0750*/  SGXT.U32 R8, R8, 0x2 ;  /* 0x000000020808781a */ /* 0x000fe40000000000 */
[----:B------:R-:W-:Y:S02]  /*0760*/  ISETP.GT.AND.EX P4, PT, R0, -0x1, !P2, P4 ;  /* 0xffffffff0000780c */ /* 0x000fe40005784340 */
[-C--:B------:R-:W-:Y:S02]  /*0770*/  LOP3.LUT R14, R47, R8.reuse, RZ, 0x3c, !PT ;  /* 0x000000082f0e7212 */ /* 0x080fe400078e3cff */
[----:B-1----:R-:W-:-:S02]  /*0780*/  LOP3.LUT R16, R9, R8, RZ, 0x3c, !PT ;  /* 0x0000000809107212 */ /* 0x002fc400078e3cff */
[C---:B------:R-:W-:Y:S01]  /*0790*/  LEA R10, P6, R19.reuse, R10, 0x5 ;  /* 0x0000000a130a7211 */ /* 0x040fe200078c28ff */
[----:B------:R-:W-:Y:S02]  /*07a0*/  IMAD.SHL.U32 R15, R14, 0x10, RZ ;  /* 0x000000100e0f7824 */ /* 0x000fe400078e00ff */
[----:B------:R-:W-:Y:S01]  /*07b0*/  IMAD.SHL.U32 R16, R16, 0x10, RZ ;  /* 0x0000001010107824 */ /* 0x000fe200078e00ff */
[----:B------:R-:W-:Y:S02]  /*07c0*/  LEA.HI.X R11, R19, R11, R0, 0x5, P6 ;  /* 0x0000000b130b7211 */ /* 0x000fe400030f2c00 */
[----:B------:R-:W-:Y:S02]  /*07d0*/  LOP3.LUT R56, R15, R54, RZ, 0xfc, !PT ;  /* 0x000000360f387212 */ /* 0x000fe400078efcff */
[----:B------:R-:W-:Y:S01]  /*07e0*/  LOP3.LUT R55, R53, R16, RZ, 0xfc, !PT ;  /* 0x0000001035377212 */ /* 0x000fe200078efcff */
[----:B------:R1:W2:Y:S04]  /*07f0*/  @P4 LDG.E.U16 R48, [R10.64] ;  /* 0x000000040a304981 */ /* 0x0002a8000c1e1500 */
[----:B------:R-:W-:Y:S06]  /*0800*/  BAR.SYNC 0x0 ;  /* 0x0000000000007b1d */ /* 0x000fec0000000000 */
[----:B------:R-:W-:Y:S04]  /*0810*/  LDSM.16.M88.4 R20, [R56] ;  /* 0x000000003814783b */ /* 0x000fe80000000200 */
[----:B------:R-:W1:Y:S01]  /*0820*/  LDSM.16.M88.4 R28, [R55] ;  /* 0x00000000371c783b */ /* 0x000e620000000200 */
[----:B---3--:R-:W-:-:S02]  /*0830*/  LOP3.LUT R12, R8, 0x2, R47, 0x1e, !PT ;  /* 0x00000002080c7812 */ /* 0x008fc400078e1e2f */
[----:B------:R-:W-:Y:S01]  /*0840*/  LOP3.LUT R8, R8, 0x2, R9, 0x1e, !PT ;  /* 0x0000000208087812 */ /* 0x000fe200078e1e09 */
[----:B------:R-:W-:Y:S02]  /*0850*/  LDSM.16.M88.4 R24, [R56+0x800] ;  /* 0x000800003818783b */ /* 0x000fe40000000200 */
[----:B------:R-:W-:Y:S02]  /*0860*/  IMAD.SHL.U32 R9, R12, 0x10, RZ ;  /* 0x000000100c097824 */ /* 0x000fe400078e00ff */
[----:B------:R-:W-:Y:S01]  /*0870*/  IMAD.SHL.U32 R8, R8, 0x10, RZ ;  /* 0x0000001008087824 */ /* 0x000fe200078e00ff */
[----:B------:R-:W-:Y:S02]  /*0880*/  LDSM.16.M88.4 R40, [R55+0x800] ;  /* 0x000800003728783b */ /* 0x000fe40000000200 */
[----:B------:R-:W-:Y:S02]  /*0890*/  LOP3.LUT R54, R9, R54, RZ, 0xfc, !PT ;  /* 0x0000003609367212 */ /* 0x000fe400078efcff */
[----:B------:R-:W-:-:S03]  /*08a0*/  LOP3.LUT R53, R8, R53, RZ, 0xfc, !PT ;  /* 0x0000003508357212 */ /* 0x000fc600078efcff */
[----:B------:R-:W-:Y:S04]  /*08b0*/  LDSM.16.M88.4 R16, [R54] ;  /* 0x000000003610783b */ /* 0x000fe80000000200 */
[----:B------:R-:W3:Y:S04]  /*08c0*/  LDSM.16.M88.4 R36, [R53] ;  /* 0x000000003524783b */ /* 0x000ee80000000200 */
[----:B-1----:R-:W1:Y:S01]  /*08d0*/  LDSM.16.M88.4 R8, [R54+0x800] ;  /* 0x000800003608783b */ /* 0x002e620000000200 */
[C---:B------:R-:W5:Y:S08]  /*08e0*/  HMMA.16816.F32 R12, R20.reuse, R28, RZ ;  /* 0x0000001c140c723c */ /* 0x040f7000000018ff */
[----:B------:R-:W5:-:S15]  /*08f0*/  HMMA.16816.F32 R20, R20, R30, RZ ;  /* 0x0000001e1414723c */ /* 0x000f5e00000018ff */
[----:B------:R-:W-:-:S01]  /*0900*/  NOP ;  /* 0x0000000000007918 */ /* 0x000fc20000000000 */
[C---:B---3-5:R-:W-:Y:S08]  /*0910*/  HMMA.16816.F32 R12, R16.reuse, R36, R12 ;  /* 0x00000024100c723c */ /* 0x068ff0000000180c */
[----:B------:R-:W-:Y:S08]  /*0920*/  HMMA.16816.F32 R16, R16, R38, R20 ;  /* 0x000000261010723c */ /* 0x000ff00000001814 */
[C---:B------:R-:W5:Y:S08]  /*0930*/  HMMA.16816.F32 R20, R24.reuse, R28, RZ ;  /* 0x0000001c1814723c */ /* 0x040f7000000018ff */
[----:B------:R-:W5:-:S15]  /*0940*/  HMMA.16816.F32 R28, R24, R30, RZ ;  /* 0x0000001e181c723c */ /* 0x000f5e00000018ff */
[----:B------:R-:W-:-:S01]  /*0950*/  NOP ;  /* 0x0000000000007918 */ /* 0x000fc20000000000 */
[----:B-1---5:R5:W-:Y:S07]  /*0960*/  HMMA.16816.F32 R20, R8, R36, R20 ;  /* 0x000000240814723c */ /* 0x022bee0000001814 */
[-C--:B-----5:R-:W-:Y:S02]  /*0970*/  LOP3.LUT R36, R35, R58.reuse, RZ, 0xfc, !PT ;  /* 0x0000003a23247212 */ /* 0x0a0fe400078efcff */
[----:B------:R-:W-:Y:S02]  /*0980*/  LOP3.LUT R37, R34, R59, RZ, 0xfc, !PT ;  /* 0x0000003b22257212 */ /* 0x000fe400078efcff */
[----:B------:R-:W-:-:S02]  /*0990*/  LOP3.LUT R58, R33, R58, RZ, 0xfc, !PT ;  /* 0x0000003a213a7212 */ /* 0x000fc400078efcff */
[----:B------:R-:W-:Y:S01]  /*09a0*/  LOP3.LUT R59, R32, R59, RZ, 0xfc, !PT ;  /* 0x0000003b203b7212 */ /* 0x000fe200078efcff */
[C---:B------:R-:W-:Y:S01]  /*09b0*/  IMAD.WIDE R36, R57.reuse, 0x2, R36 ;  /* 0x0000000239247825 */ /* 0x040fe200078e0224 */
[----:B------:R5:W5:Y:S07]  /*09c0*/  HMMA.16816.F32 R32, R24, R40, RZ ;  /* 0x000000281820723c */ /* 0x000b6e00000018ff */
[----:B-----5:R-:W-:Y:S01]  /*09d0*/  IMAD.WIDE R40, R57, 0x2, R58 ;  /* 0x0000000239287825 */ /* 0x020fe200078e023a */
[----:B------:R-:W-:-:S04]  /*09e0*/  IADD3 R58, P2, R36, c[0x0][0x160], RZ ;  /* 0x00005800243a7a10 */ /* 0x000fc80007f5e0ff */
[----:B------:R-:W-:Y:S02]  /*09f0*/  IADD3.X R59, R37, c[0x0][0x164], RZ, P2, !PT ;  /* 0x00005900253b7a10 */ /* 0x000fe400017fe4ff */
[----:B------:R5:W-:Y:S02]  /*0a00*/  HMMA.16816.F32 R36, R8, R38, R28 ;  /* 0x000000260824723c */ /* 0x000be4000000181c */
[----:B-----5:R-:W1:Y:S01]  /*0a10*/  LDSM.16.M88.4 R28, [R53+0x800] ;  /* 0x00080000351c783b */ /* 0x020e620000000200 */
[----:B------:R-:W-:-:S04]  /*0a20*/  IADD3 R60, P2, R40, c[0x0][0x160], RZ ;  /* 0x00005800283c7a10 */ /* 0x000fc80007f5e0ff */
[----:B------:R-:W-:Y:S01]  /*0a30*/  IADD3.X R61, R41, c[0x0][0x164], RZ, P2, !PT ;  /* 0x00005900293d7a10 */ /* 0x000fe200017fe4ff */
[----:B------:R-:W-:Y:S06]  /*0a40*/  BAR.SYNC 0x0 ;  /* 0x0000000000007b1d */ /* 0x000fec0000000000 */
[----:B------:R-:W-:Y:S01]  /*0a50*/  @!PT LDS RZ, [RZ] ;  /* 0x00000000fffff984 */ /* 0x000fe20000000800 */
[----:B------:R-:W-:Y:S01]  /*0a60*/  @!PT LDS RZ, [RZ] ;  /* 0x00000000fffff984 */ /* 0x000fe20000000800 */
[----:B------:R-:W-:Y:S01]  /*0a70*/  @!PT LDS RZ, [RZ] ;  /* 0x00000000fffff984 */ /* 0x000fe20000000800 */
[----:B------:R3:W-:Y:S01]  /*0a80*/  LDGSTS.E.BYPASS.128 [R5], [R60.64+0x40], P1 ;  /* 0x000000403c057fae */ /* 0x0007e20008901c44 */
[----:B------:R-:W5:Y:S03]  /*0a90*/  HMMA.16816.F32 R24, R24, R42, RZ ;  /* 0x0000002a1818723c */ /* 0x000f6600000018ff */
[----:B------:R1:W-:Y:S04]  /*0aa0*/  LDGSTS.E.BYPASS.128 [R4], [R58.64+0x40], P0 ;  /* 0x000000403a047fae */ /* 0x0003e80008101c44 */
[----:B------:R-:W0:Y:S01]  /*0ab0*/  LDGDEPBAR ;  /* 0x00000000000079af */ /* 0x000e220000000000 */
[----:B-1----:R-:W5:Y:S01]  /*0ac0*/  HMMA.16816.F32 R32, R8, R28, R32 ;  /* 0x0000001c0820723c */ /* 0x002f620000001820 */
[----:B------:R-:W-:-:S15]  /*0ad0*/  DEPBAR.LE SB0, 0x0 ;  /* 0x000080000000791a */ /* 0x000fde0000000000 */
[----:B-----5:R5:W5:Y:S01]  /*0ae0*/  HMMA.16816.F32 R8, R8, R30, R24 ;  /* 0x0000001e0808723c */ /* 0x020b620000001818 */
[----:B------:R-:W-:Y:S06]  /*0af0*/  BAR.SYNC 0x0 ;  /* 0x0000000000007b1d */ /* 0x000fec0000000000 */
[----:B-----5:R-:W-:Y:S04]  /*0b00*/  LDSM.16.M88.4 R24, [R56] ;  /* 0x000000003818783b */ /* 0x020fe80000000200 */
[----:B------:R-:W1:Y:S04]  /*0b10*/  LDSM.16.M88.4 R40, [R55] ;  /* 0x000000003728783b */ /* 0x000e680000000200 */
[----:B------:R-:W-:Y:S01]  /*0b20*/  LDSM.16.M88.4 R28, [R55+0x800] ;  /* 0x00080000371c783b */ /* 0x000fe20000000200 */
[C---:B-1----:R-:W5:Y:S08]  /*0b30*/  HMMA.16816.F32 R12, R24.reuse, R40, R12 ;  /* 0x00000028180c723c */ /* 0x042f70000000180c */
[----:B------:R5:W5:Y:S02]  /*0b40*/  HMMA.16816.F32 R16, R24, R42, R16 ;  /* 0x0000002a1810723c */ /* 0x000b640000001810 */
[----:B-----5:R-:W1:Y:S06]  /*0b50*/  LDSM.16.M88.4 R24, [R56+0x800] ;  /* 0x000800003818783b */ /* 0x020e6c0000000200 */
[C---:B-1----:R-:W5:Y:S08]  /*0b60*/  HMMA.16816.F32 R20, R24.reuse, R40, R20 ;  /* 0x000000281814723c */ /* 0x042f700000001814 */
[C---:B------:R5:W5:Y:S02]  /*0b70*/  HMMA.16816.F32 R36, R24.reuse, R42, R36 ;  /* 0x0000002a1824723c */ /* 0x040b640000001824 */
[----:B-----5:R-:W-:Y:S06]  /*0b80*/  LDSM.16.M88.4 R40, [R53] ;  /* 0x000000003528783b */ /* 0x020fec0000000200 */
[C---:B------:R-:W5:Y:S08]  /*0b90*/  HMMA.16816.F32 R32, R24.reuse, R28, R32 ;  /* 0x0000001c1820723c */ /* 0x040f700000001820 */
[----:B------:R5:W5:Y:S02]  /*0ba0*/  HMMA.16816.F32 R8, R24, R30, R8 ;  /* 0x0000001e1808723c */ /* 0x000b640000001808 */
[----:B-----5:R-:W1:Y:S04]  /*0bb0*/  LDSM.16.M88.4 R24, [R54] ;  /* 0x000000003618783b */ /* 0x020e680000000200 */
[----:B------:R-:W-:Y:S02]  /*0bc0*/  LDSM.16.M88.4 R28, [R53+0x800] ;  /* 0x00080000351c783b */ /* 0x000fe40000000200 */
[C---:B-1----:R-:W5:Y:S08]  /*0bd0*/  HMMA.16816.F32 R12, R24.reuse, R40, R12 ;  /* 0x00000028180c723c */ /* 0x042f70000000180c */
[----:B------:R5:W5:Y:S02]  /*0be0*/  HMMA.16816.F32 R16, R24, R42, R16 ;  /* 0x0000002a1810723c */ /* 0x000b640000001810 */
[----:B-----5:R-:W1:Y:S04]  /*0bf0*/  LDSM.16.M88.4 R24, [R54+0x800] ;  /* 0x000800003618783b */ /* 0x020e680000000200 */
[----:B------:R-:W-:Y:S06]  /*0c00*/  BAR.SYNC 0x0 ;  /* 0x0000000000007b1d */ /* 0x000fec0000000000 */
[----:B------:R-:W-:Y:S01]  /*0c10*/  @!PT LDS RZ, [RZ] ;  /* 0x00000000fffff984 */ /* 0x000fe20000000800 */
[----:B------:R-:W-:Y:S01]  /*0c20*/  @!PT LDS RZ, [RZ] ;  /* 0x00000000fffff984 */ /* 0x000fe20000000800 */
[----:B------:R-:W-:Y:S01]  /*0c30*/  @!PT LDS RZ, [RZ] ;  /* 0x00000000fffff984 */ /* 0x000fe20000000800 */
[----:B------:R3:W-:Y:S04]  /*0c40*/  LDGSTS.E.BYPASS.128 [R5], [R60.64+0x80], P1 ;  /* 0x000000803c057fae */ /* 0x0007e80008901c44 */
[----:B------:R1:W-:Y:S04]  /*0c50*/  LDGSTS.E.BYPASS.128 [R4], [R58.64+0x80], P0 ;  /* 0x000000803a047fae */ /* 0x0003e80008101c44 */
[----:B------:R-:W0:Y:S01]  /*0c60*/  LDGDEPBAR ;  /* 0x00000000000079af */ /* 0x000e220000000000 */
[----:B-1----:R-:W5:Y:S01]  /*0c70*/  HMMA.16816.F32 R20, R24, R40, R20 ;  /* 0x000000281814723c */ /* 0x002f620000001814 */
[----:B------:R-:W-:-:S07]  /*0c80*/  DEPBAR.LE SB0, 0x0 ;  /* 0x000080000000791a */ /* 0x000fce0000000000 */
[C---:B------:R5:W5:Y:S01]  /*0c90*/  HMMA.16816.F32 R36, R24.reuse, R42, R36 ;  /* 0x0000002a1824723c */ /* 0x040b620000001824 */
[----:B------:R-:W-:Y:S06]  /*0ca0*/  BAR.SYNC 0x0 ;  /* 0x0000000000007b1d */ /* 0x000fec0000000000 */
[----:B-----5:R-:W-:Y:S01]  /*0cb0*/  LDSM.16.M88.4 R40, [R55] ;  /* 0x000000003728783b */ /* 0x020fe20000000200 */
[C---:B------:R-:W5:Y:S08]  /*0cc0*/  HMMA.16816.F32 R32, R24.reuse, R28, R32 ;  /* 0x0000001c1820723c */ /* 0x040f700000001820 */
[----:B------:R5:W5:Y:S02]  /*0cd0*/  HMMA.16816.F32 R8, R24, R30, R8 ;  /* 0x0000001e1808723c */ /* 0x000b640000001808 */
[----:B-----5:R-:W1:Y:S04]  /*0ce0*/  LDSM.16.M88.4 R24, [R56] ;  /* 0x000000003818783b */ /* 0x020e680000000200 */
[----:B------:R-:W-:Y:S02]  /*0cf0*/  LDSM.16.M88.4 R28, [R55+0x800] ;  /* 0x00080000371c783b */ /* 0x000fe40000000200 */
        /* <DEDUP_REMOVED lines=24> */
[----:B-----5:R-:W-:Y:S01]  /*0e80*/  LDSM.16.M88.4 R40, [R55+0x800] ;  /* 0x000800003728783b */ /* 0x020fe20000000200 */
[C---:B------:R-:W5:Y:S08]  /*0e90*/  HMMA.16816.F32 R32, R24.reuse, R28, R32 ;  /* 0x0000001c1820723c */ /* 0x040f700000001820 */
[----:B------:R5:W5:Y:S02]  /*0ea0*/  HMMA.16816.F32 R8, R24, R30, R8 ;  /* 0x0000001e1808723c */ /* 0x000b640000001808 */
[----:B-----5:R-:W-:Y:S04]  /*0eb0*/  LDSM.16.M88.4 R28, [R56] ;  /* 0x00000000381c783b */ /* 0x020fe80000000200 */
[----:B------:R-:W1:Y:S02]  /*0ec0*/  LDSM.16.M88.4 R24, [R55] ;  /* 0x000000003718783b */ /* 0x000e640000000200 */
[C---:B-1----:R-:W5:Y:S08]  /*0ed0*/  HMMA.16816.F32 R12, R28.reuse, R24, R12 ;  /* 0x000000181c0c723c */ /* 0x042f70000000180c */
[----:B------:R5:W5:Y:S02]  /*0ee0*/  HMMA.16816.F32 R16, R28, R26, R16 ;  /* 0x0000001a1c10723c */ /* 0x000b640000001810 */
[----:B-----5:R-:W1:Y:S06]  /*0ef0*/  LDSM.16.M88.4 R28, [R56+0x800] ;  /* 0x00080000381c783b */ /* 0x020e6c0000000200 */
[C---:B-1----:R-:W5:Y:S08]  /*0f00*/  HMMA.16816.F32 R20, R28.reuse, R24, R20 ;  /* 0x000000181c14723c */ /* 0x042f700000001814 */
[C---:B------:R5:W-:Y:S02]  /*0f10*/  HMMA.16816.F32 R36, R28.reuse, R26, R36 ;  /* 0x0000001a1c24723c */ /* 0x040be40000001824 */
[----:B-----5:R-:W-:Y:S06]  /*0f20*/  LDSM.16.M88.4 R24, [R53] ;  /* 0x000000003518783b */ /* 0x020fec0000000200 */
[C---:B------:R-:W-:Y:S08]  /*0f30*/  HMMA.16816.F32 R32, R28.reuse, R40, R32 ;  /* 0x000000281c20723c */ /* 0x040ff00000001820 */
[----:B------:R5:W-:Y:S02]  /*0f40*/  HMMA.16816.F32 R8, R28, R42, R8 ;  /* 0x0000002a1c08723c */ /* 0x000be40000001808 */
[----:B-----5:R-:W1:Y:S04]  /*0f50*/  LDSM.16.M88.4 R28, [R54] ;  /* 0x00000000361c783b */ /* 0x020e680000000200 */
[----:B------:R-:W2:Y:S02]  /*0f60*/  LDSM.16.M88.4 R40, [R54+0x800] ;  /* 0x000800003628783b */ /* 0x000ea40000000200 */
[C---:B-1----:R-:W5:Y:S08]  /*0f70*/  HMMA.16816.F32 R12, R28.reuse, R24, R12 ;  /* 0x000000181c0c723c */ /* 0x042f70000000180c */
[----:B------:R5:W5:Y:S02]  /*0f80*/  HMMA.16816.F32 R16, R28, R26, R16 ;  /* 0x0000001a1c10723c */ /* 0x000b640000001810 */
[----:B-----5:R-:W1:Y:S01]  /*0f90*/  LDSM.16.M88.4 R28, [R53+0x800] ;  /* 0x00080000351c783b */ /* 0x020e620000000200 */
[----:B------:R-:W-:-:S02]  /*0fa0*/  IMAD.SHL.U32 R52, R52, 0x2, RZ ;  /* 0x0000000234347824 */ /* 0x000fc400078e00ff */
[----:B----4-:R-:W-:Y:S01]  /*0fb0*/  HADD2.F32 R51, -RZ, R51.H0_H0 ;  /* 0x20000033ff337230 */ /* 0x010fe20000004100 */
[----:B------:R-:W-:Y:S06]  /*0fc0*/  BAR.SYNC 0x0 ;  /* 0x0000000000007b1d */ /* 0x000fec0000000000 */
[C---:B--2---:R5:W5:Y:S01]  /*0fd0*/  HMMA.16816.F32 R20, R40.reuse, R24, R20 ;  /* 0x000000182814723c */ /* 0x044b620000001814 */
[----:B------:R-:W-:Y:S01]  /*0fe0*/  LOP3.LUT R47, R47, 0x6, R52, 0xf8, !PT ;  /* 0x000000062f2f7812 */ /* 0x000fe200078ef834 */
[----:B------:R-:W-:Y:S01]  /*0ff0*/  HADD2.F32 R50, -RZ, R50.H0_H0 ;  /* 0x20000032ff327230 */ /* 0x000fe20000004100 */
[----:B------:R-:W-:Y:S01]  /*1000*/  @!PT LDS RZ, [RZ] ;  /* 0x00000000fffff984 */ /* 0x000fe20000000800 */
[----:B------:R-:W-:Y:S01]  /*1010*/  @!PT LDS RZ, [RZ] ;  /* 0x00000000fffff984 */ /* 0x000fe20000000800 */
[----:B------:R-:W-:Y:S01]  /*1020*/  @!PT LDS RZ, [RZ] ;  /* 0x00000000fffff984 */ /* 0x000fe20000000800 */
[----:B------:R3:W-:Y:S04]  /*1030*/  LDGSTS.E.BYPASS.128 [R5], [R60.64+0x100], !PT ;  /* 0x000001003c057fae */ /* 0x0007e8000f901c44 */
[C---:B-----5:R-:W-:Y:S01]  /*1040*/  IMAD.SHL.U32 R25, R2.reuse, 0x2, RZ ;  /* 0x0000000202197824 */ /* 0x060fe200078e00ff */
[----:B------:R-:W-:Y:S01]  /*1050*/  LOP3.LUT R24, R2, 0x1f, RZ, 0xc0, !PT ;  /* 0x0000001f02187812 */ /* 0x000fe200078ec0ff */
[----:B------:R-:W-:Y:S01]  /*1060*/  FMUL R12, R12, R51 ;  /* 0x000000330c0c7220 */ /* 0x000fe20000400000 */
[----:B-1----:R5:W5:Y:S02]  /*1070*/  HMMA.16816.F32 R8, R40, R30, R8 ;  /* 0x0000001e2808723c */ /* 0x002b640000001808 */
[----:B------:R-:W-:Y:S01]  /*1080*/  LOP3.LUT R25, R25, 0x6, RZ, 0xc0, !PT ;  /* 0x0000000619197812 */ /* 0x000fe200078ec0ff */
[----:B------:R-:W-:-:S05]  /*1090*/  HADD2.F32 R49, -RZ, R49.H0_H0 ;  /* 0x20000031ff317230 */ /* 0x000fca0000004100 */
[C---:B------:R5:W5:Y:S02]  /*10a0*/  HMMA.16816.F32 R32, R40.reuse, R28, R32 ;  /* 0x0000001c2820723c */ /* 0x040b640000001820 */
[----:B-----5:R-:W-:Y:S01]  /*10b0*/  LOP3.LUT R31, R44, 0x10, RZ, 0xc0, !PT ;  /* 0x000000102c1f7812 */ /* 0x020fe200078ec0ff */
[----:B------:R-:W-:Y:S01]  /*10c0*/  HADD2.F32 R48, -RZ, R48.H0_H0 ;  /* 0x20000030ff307230 */ /* 0x000fe20000004100 */
[--C-:B------:R-:W-:Y:S01]  /*10d0*/  LOP3.LUT R52, R25, 0x8, R44.reuse, 0xf8, !PT ;  /* 0x0000000819347812 */ /* 0x100fe200078ef82c */
[----:B------:R-:W-:Y:S01]  /*10e0*/  FMUL R13, R13, R51 ;  /* 0x000000330d0d7220 */ /* 0x000fe20000400000 */
[----:B------:R-:W-:Y:S01]  /*10f0*/  LEA.HI R31, R24, R31, RZ, 0x1e ;  /* 0x0000001f181f7211 */ /* 0x000fe200078ff0ff */
[-C--:B------:R-:W-:Y:S01]  /*1100*/  FMUL R15, R15, R50.reuse ;  /* 0x000000320f0f7220 */ /* 0x080fe20000400000 */
[----:B------:R-:W-:Y:S01]  /*1110*/  LOP3.LUT R30, R25, 0x8, R44, 0xf8, !PT ;  /* 0x00000008191e7812 */ /* 0x000fe200078ef82c */
[----:B------:R5:W5:Y:S01]  /*1120*/  HMMA.16816.F32 R36, R40, R26, R36 ;  /* 0x0000001a2824723c */ /* 0x000b620000001824 */
[----:B------:R-:W-:Y:S01]  /*1130*/  LOP3.LUT R24, R44, 0x17, RZ, 0xc0, !PT ;  /* 0x000000172c187812 */ /* 0x000fe200078ec0ff */
[----:B------:R-:W-:Y:S01]  /*1140*/  IMAD R25, R31, 0x44, R52 ;  /* 0x000000441f197824 */ /* 0x000fe200078e0234 */
[----:B------:R-:W-:Y:S01]  /*1150*/  LOP3.LUT R52, R30, 0x1, RZ, 0xfc, !PT ;  /* 0x000000011e347812 */ /* 0x000fe200078efcff */
[----:B------:R-:W-:Y:S01]  /*1160*/  FMUL R17, R17, R51 ;  /* 0x0000003311117220 */ /* 0x000fe20000400000 */
[----:B------:R-:W-:Y:S01]  /*1170*/  LOP3.LUT R31, R24, 0x8, RZ, 0xfc, !PT ;  /* 0x00000008181f7812 */ /* 0x000fe200078efcff */
[----:B------:R-:W-:Y:S01]  /*1180*/  FMUL R18, R18, R50 ;  /* 0x0000003212127220 */ /* 0x000fe20000400000 */
[----:B------:R-:W-:Y:S01]  /*1190*/  LOP3.LUT R53, R45, R30, RZ, 0xfc, !PT ;  /* 0x0000001e2d357212 */ /* 0x000fe200078efcff */
[----:B------:R1:W-:Y:S01]  /*11a0*/  LDGSTS.E.BYPASS.128 [R4], [R58.64+0x100], !PT ;  /* 0x000001003a047fae */ /* 0x0003e2000f901c44 */
[----:B------:R-:W-:-:S02]  /*11b0*/  ISETP.GT.U32.AND P1, PT, R24, R52, PT ;  /* 0x000000341800720c */ /* 0x000fc40003f24070 */
[----:B------:R-:W-:Y:S02]  /*11c0*/  ISETP.GT.U32.AND P6, PT, R31, R52, PT ;  /* 0x000000341f00720c */ /* 0x000fe40003fc4070 */
[----:B------:R-:W-:Y:S01]  /*11d0*/  ISETP.GT.U32.AND P4, PT, R24, R30, PT ;  /* 0x0000001e1800720c */ /* 0x000fe20003f84070 */
[-C--:B------:R-:W-:Y:S01]  /*11e0*/  FMUL R20, R20, R49.reuse ;  /* 0x0000003114147220 */ /* 0x080fe20000400000 */
[----:B------:R-:W-:Y:S01]  /*11f0*/  LOP3.LUT R52, R30, 0x10, RZ, 0xfc, !PT ;  /* 0x000000101e347812 */ /* 0x000fe200078efcff */
[----:B------:R-:W-:Y:S01]  /*1200*/  FMUL R28, R22, R48 ;  /* 0x00000030161c7220 */ /* 0x000fe20000400000 */
[----:B------:R-:W-:Y:S01]  /*1210*/  ISETP.GE.AND P3, PT, R53, R46, PT ;  /* 0x0000002e3500720c */ /* 0x000fe20003f66270 */
[----:B------:R-:W-:Y:S01]  /*1220*/  FMUL R23, R23, R48 ;  /* 0x0000003017177220 */ /* 0x000fe20000400000 */
[-C--:B------:R-:W-:Y:S02]  /*1230*/  ISETP.GT.U32.AND P2, PT, R24, R52.reuse, PT ;  /* 0x000000341800720c */ /* 0x080fe40003f44070 */
[--C-:B------:R-:W-:Y:S01]  /*1240*/  LOP3.LUT R29, R45, 0x31, R30.reuse, 0xfe, !PT ;  /* 0x000000312d1d7812 */ /* 0x100fe200078efe1e */
[-C--:B-----5:R-:W-:Y:S01]  /*1250*/  FMUL R26, R8, R49.reuse ;  /* 0x00000031081a7220 */ /* 0x0a0fe20000400000 */
[----:B------:R-:W-:Y:S01]  /*1260*/  ISETP.GT.U32.AND P0, PT, R31, R52, PT ;  /* 0x000000341f00720c */ /* 0x000fe20003f04070 */
[----:B------:R-:W-:Y:S01]  /*1270*/  FMUL R10, R10, R48 ;  /* 0x000000300a0a7220 */ /* 0x000fe20000400000 */
[----:B------:R-:W-:Y:S01]  /*1280*/  FSEL R52, R12, RZ, !P3 ;  /* 0x000000ff0c347208 */ /* 0x000fe20005800000 */
[----:B------:R-:W-:Y:S01]  /*1290*/  FMUL R12, R14, R50 ;  /* 0x000000320e0c7220 */ /* 0x000fe20000400000 */
[----:B------:R-:W-:Y:S01]  /*12a0*/  LOP3.LUT R53, R45, 0x1, R30, 0xfe, !PT ;  /* 0x000000012d357812 */ /* 0x000fe200078efe1e */
[----:B------:R-:W-:Y:S01]  /*12b0*/  FMUL R27, R32, R49 ;  /* 0x00000031201b7220 */ /* 0x000fe20000400000 */
[----:B------:R-:W-:Y:S01]  /*12c0*/  FSEL R14, R52, RZ, P4 ;  /* 0x000000ff340e7208 */ /* 0x000fe20002000000 */
[----:B------:R-:W-:Y:S01]  /*12d0*/  FMUL R34, R34, R48 ;  /* 0x0000003022227220 */ /* 0x000fe20000400000 */
[----:B------:R-:W-:Y:S01]  /*12e0*/  ISETP.GT.U32.AND P4, PT, R31, R30, PT ;  /* 0x0000001e1f00720c */ /* 0x000fe20003f84070 */
[----:B------:R-:W-:Y:S01]  /*12f0*/  FMUL R51, R16, R51 ;  /* 0x0000003310337220 */ /* 0x000fe20000400000 */
[----:B------:R-:W-:Y:S01]  /*1300*/  FSEL R12, R12, RZ, !P3 ;  /* 0x000000ff0c0c7208 */ /* 0x000fe20005800000 */
[----:B------:R-:W0:Y:S01]  /*1310*/  LDGDEPBAR ;  /* 0x00000000000079af */ /* 0x000e220000000000 */
[----:B------:R-:W-:-:S02]  /*1320*/  ISETP.GE.AND P5, PT, R53, R46, PT ;  /* 0x0000002e3500720c */ /* 0x000fc40003fa6270 */
[----:B------:R-:W-:Y:S02]  /*1330*/  LOP3.LUT R52, R30, 0x11, RZ, 0xfc, !PT ;  /* 0x000000111e347812 */ /* 0x000fe400078efcff */
[----:B------:R-:W-:Y:S02]  /*1340*/  FSEL R12, R12, RZ, P4 ;  /* 0x000000ff0c0c7208 */ /* 0x000fe40002000000 */
[----:B------:R-:W-:Y:S02]  /*1350*/  FSEL R13, R13, RZ, !P5 ;  /* 0x000000ff0d0d7208 */ /* 0x000fe40006800000 */
[----:B------:R-:W-:Y:S02]  /*1360*/  ISETP.GT.U32.AND P4, PT, R31, R52, PT ;  /* 0x000000341f00720c */ /* 0x000fe40003f84070 */
[----:B------:R-:W-:Y:S02]  /*1370*/  LOP3.LUT R31, R45, 0x30, R30, 0xfe, !PT ;  /* 0x000000302d1f7812 */ /* 0x000fe400078efe1e */
[----:B------:R-:W-:-:S02]  /*1380*/  FSEL R22, R20, RZ, !P3 ;  /* 0x000000ff14167208 */ /* 0x000fc40005800000 */
[----:B------:R-:W-:Y:S02]  /*1390*/  FSEL R15, R15, RZ, !P5 ;  /* 0x000000ff0f0f7208 */ /* 0x000fe40006800000 */
[----:B------:R-:W-:Y:S01]  /*13a0*/  FSEL R20, R28, RZ, !P3 ;  /* 0x000000ff1c147208 */ /* 0x000fe20005800000 */
[-C--:B------:R-:W-:Y:S01]  /*13b0*/  FMUL R28, R21, R49.reuse ;  /* 0x00000031151c7220 */ /* 0x080fe20000400000 */
[----:B------:R-:W-:Y:S02]  /*13c0*/  FSEL R13, R13, RZ, P1 ;  /* 0x000000ff0d0d7208 */ /* 0x000fe40000800000 */
[----:B------:R-:W-:Y:S01]  /*13d0*/  ISETP.GT.U32.AND P1, PT, R24, R52, PT ;  /* 0x000000341800720c */ /* 0x000fe20003f24070 */
[----:B------:R-:W-:Y:S01]  /*13e0*/  FMUL R52, R11, R48 ;  /* 0x000000300b347220 */ /* 0x000fe20000400000 */
[----:B------:R-:W-:Y:S01]  /*13f0*/  ISETP.GE.AND P3, PT, R31, R46, PT ;  /* 0x0000002e1f00720c */ /* 0x000fe20003f66270 */
[-C--:B------:R-:W-:Y:S01]  /*1400*/  FMUL R31, R9, R49.reuse ;  /* 0x00000031091f7220 */ /* 0x080fe20000400000 */
[----:B------:R-:W-:Y:S01]  /*1410*/  FSEL R15, R15, RZ, P6 ;  /* 0x000000ff0f0f7208 */ /* 0x000fe20003000000 */
[----:B------:R-:W-:Y:S01]  /*1420*/  FMUL R8, R35, R48 ;  /* 0x0000003023087220 */ /* 0x000fe20000400000 */
[--C-:B------:R-:W-:Y:S01]  /*1430*/  LOP3.LUT R21, R45, 0x21, R30.reuse, 0xfe, !PT ;  /* 0x000000212d157812 */ /* 0x100fe200078efe1e */
[-C--:B------:R-:W-:Y:S01]  /*1440*/  FMUL R36, R36, R49.reuse ;  /* 0x0000003124247220 */ /* 0x080fe20000400000 */
[----:B------:R-:W-:Y:S01]  /*1450*/  ISETP.GE.AND P6, PT, R29, R46, PT ;  /* 0x0000002e1d00720c */ /* 0x000fe20003fc6270 */
[----:B------:R-:W-:Y:S01]  /*1460*/  FMUL R38, R38, R48 ;  /* 0x0000003026267220 */ /* 0x000fe20000400000 */
[----:B------:R-:W-:Y:S01]  /*1470*/  FSEL R11, R28, RZ, !P5 ;  /* 0x000000ff1c0b7208 */ /* 0x000fe20006800000 */
[----:B------:R-:W-:Y:S01]  /*1480*/  FMUL R28, R33, R49 ;  /* 0x00000031211c7220 */ /* 0x000fe20000400000 */
[----:B------:R-:W-:Y:S01]  /*1490*/  LOP3.LUT R29, R45, 0x20, R30, 0xfe, !PT ;  /* 0x000000202d1d7812 */ /* 0x000fe200078efe1e */
[----:B------:R-:W-:-:S04]  /*14a0*/  DEPBAR.LE SB0, 0x0 ;  /* 0x000080000000791a */ /* 0x000fc80000000000 */
[----:B------:R-:W-:Y:S01]  /*14b0*/  FSEL R9, R23, RZ, !P5 ;  /* 0x000000ff17097208 */ /* 0x000fe20006800000 */
[----:B------:R-:W-:Y:S06]  /*14c0*/  BAR.SYNC 0x0 ;  /* 0x0000000000007b1d */ /* 0x000fec0000000000 */
[----:B------:R-:W-:Y:S01]  /*14d0*/  ISETP.GE.AND P5, PT, R21, R46, PT ;  /* 0x0000002e1500720c */ /* 0x000fe20003fa6270 */
[----:B------:R-:W-:-:S04]  /*14e0*/  DEPBAR.LE SB0, 0x0 ;  /* 0x000080000000791a */ /* 0x000fc80000000000 */
[----:B------:R-:W-:Y:S02]  /*14f0*/  FSEL R23, R31, RZ, !P6 ;  /* 0x000000ff1f177208 */ /* 0x000fe40007000000 */
[----:B------:R-:W-:Y:S01]  /*1500*/  FSEL R21, R52, RZ, !P6 ;  /* 0x000000ff34157208 */ /* 0x000fe20007000000 */
[----:B------:R-:W-:Y:S06]  /*1510*/  BAR.SYNC 0x0 ;  /* 0x0000000000007b1d */ /* 0x000fec0000000000 */
[----:B------:R-:W-:Y:S02]  /*1520*/  LOP3.LUT R32, R30, 0x20, RZ, 0xfc, !PT ;  /* 0x000000201e207812 */ /* 0x000fe400078efcff */
[----:B------:R-:W-:-:S02]  /*1530*/  LOP3.LUT R33, R24, 0x28, RZ, 0xfc, !PT ;  /* 0x0000002818217812 */ /* 0x000fc400078efcff */
[----:B------:R-:W-:Y:S02]  /*1540*/  ISETP.GE.AND P6, PT, R29, R46, PT ;  /* 0x0000002e1d00720c */ /* 0x000fe40003fc6270 */
[----:B------:R-:W-:Y:S02]  /*1550*/  FSEL R26, R26, RZ, !P3 ;  /* 0x000000ff1a1a7208 */ /* 0x000fe40005800000 */
[----:B------:R-:W-:Y:S02]  /*1560*/  FSEL R10, R10, RZ, !P3 ;  /* 0x000000ff0a0a7208 */ /* 0x000fe40005800000 */
[----:B------:R-:W-:Y:S02]  /*1570*/  LOP3.LUT R29, R45, 0x11, R30, 0xfe, !PT ;  /* 0x000000112d1d7812 */ /* 0x000fe400078efe1e */
[----:B------:R-:W-:Y:S02]  /*1580*/  FSEL R28, R28, RZ, !P5 ;  /* 0x000000ff1c1c7208 */ /* 0x000fe40006800000 */
[----:B------:R-:W-:-:S02]  /*1590*/  FSEL R8, R8, RZ, !P5 ;  /* 0x000000ff08087208 */ /* 0x000fc40006800000 */
[-C--:B------:R-:W-:Y:S02]  /*15a0*/  ISETP.GT.U32.AND P3, PT, R7, R32.reuse, PT ;  /* 0x000000200700720c */ /* 0x080fe40003f64070 */
[----:B------:R-:W-:Y:S02]  /*15b0*/  ISETP.GT.U32.AND P5, PT, R33, R32, PT ;  /* 0x000000202100720c */ /* 0x000fe40003fa4070 */
[----:B------:R-:W-:Y:S02]  /*15c0*/  FSEL R32, R27, RZ, !P6 ;  /* 0x000000ff1b207208 */ /* 0x000fe40007000000 */
[----:B------:R-:W-:Y:S01]  /*15d0*/  FSEL R27, R34, RZ, !P6 ;  /* 0x000000ff221b7208 */ /* 0x000fe20007000000 */
[----:B------:R-:W-:Y:S01]  /*15e0*/  FMUL R34, R19, R50 ;  /* 0x0000003213227220 */ /* 0x000fe20000400000 */
[----:B------:R-:W-:Y:S01]  /*15f0*/  ISETP.GE.AND P6, PT, R29, R46, PT ;  /* 0x0000002e1d00720c */ /* 0x000fe20003fc6270 */
[----:B------:R-:W-:Y:S01]  /*1600*/  FMUL R29, R37, R49 ;  /* 0x00000031251d7220 */ /* 0x000fe20000400000 */
[----:B------:R-:W-:Y:S01]  /*1610*/  FMUL R31, R39, R48 ;  /* 0x00000030271f7220 */ /* 0x000fe20000400000 */
[----:B------:R-:W-:-:S02]  /*1620*/  LOP3.LUT R19, R45, 0x10, R30, 0xfe, !PT ;  /* 0x000000102d137812 */ /* 0x000fc400078efe1e */
[----:B------:R-:W-:Y:S02]  /*1630*/  FSEL R17, R17, RZ, !P6 ;  /* 0x000000ff11117208 */ /* 0x000fe40007000000 */
[----:B------:R-:W-:Y:S02]  /*1640*/  FSEL R34, R34, RZ, !P6 ;  /* 0x000000ff22227208 */ /* 0x000fe40007000000 */
[----:B------:R-:W-:Y:S02]  /*1650*/  FSEL R29, R29, RZ, !P6 ;  /* 0x000000ff1d1d7208 */ /* 0x000fe40007000000 */
[----:B------:R-:W-:Y:S02]  /*1660*/  FSEL R31, R31, RZ, !P6 ;  /* 0x000000ff1f1f7208 */ /* 0x000fe40007000000 */
[----:B------:R-:W-:Y:S02]  /*1670*/  ISETP.GE.AND P6, PT, R19, R46, PT ;  /* 0x0000002e1300720c */ /* 0x000fe40003fc6270 */
[----:B------:R-:W-:-:S02]  /*1680*/  LOP3.LUT R37, R45, 0x17, R44, 0xf8, !PT ;  /* 0x000000172d257812 */ /* 0x000fc400078ef82c */
[----:B------:R-:W-:Y:S02]  /*1690*/  FSEL R19, R18, RZ, !P6 ;  /* 0x000000ff12137208 */ /* 0x000fe40007000000 */
[----:B------:R-:W-:Y:S02]  /*16a0*/  FSEL R51, R51, RZ, !P6 ;  /* 0x000000ff33337208 */ /* 0x000fe40007000000 */
[----:B------:R-:W-:Y:S02]  /*16b0*/  LOP3.LUT R16, R30, 0x21, RZ, 0xfc, !PT ;  /* 0x000000211e107812 */ /* 0x000fe400078efcff */
[----:B------:R-:W-:Y:S02]  /*16c0*/  FSEL R35, R19, RZ, P0 ;  /* 0x000000ff13237208 */ /* 0x000fe40000000000 */
[----:B------:R-:W-:Y:S02]  /*16d0*/  FSEL R54, R36, RZ, !P6 ;  /* 0x000000ff24367208 */ /* 0x000fe40007000000 */
[----:B------:R-:W-:-:S02]  /*16e0*/  FSEL R18, R51, RZ, P2 ;  /* 0x000000ff33127208 */ /* 0x000fc40001000000 */
[----:B------:R-:W-:Y:S02]  /*16f0*/  ISETP.GE.AND P0, PT, R37, R46, PT ;  /* 0x0000002e2500720c */ /* 0x000fe40003f06270 */
[----:B------:R-:W-:Y:S02]  /*1700*/  FSEL R19, R17, RZ, P1 ;  /* 0x000000ff11137208 */ /* 0x000fe40000800000 */
[----:B------:R-:W-:Y:S02]  /*1710*/  LOP3.LUT R36, R30, 0x30, RZ, 0xfc, !PT ;  /* 0x000000301e247812 */ /* 0x000fe400078efcff */
[----:B------:R-:W-:Y:S02]  /*1720*/  FSEL R50, R38, RZ, !P6 ;  /* 0x000000ff26327208 */ /* 0x000fe40007000000 */
[-C--:B------:R-:W-:Y:S02]  /*1730*/  ISETP.GT.U32.AND P6, PT, R7, R16.reuse, PT ;  /* 0x000000100700720c */ /* 0x080fe40003fc4070 */
[----:B------:R-:W-:-:S02]  /*1740*/  ISETP.GT.U32.AND P2, PT, R33, R16, PT ;  /* 0x000000102100720c */ /* 0x000fc40003f44070 */
[----:B------:R-:W-:Y:S02]  /*1750*/  FSEL R16, R14, RZ, !P0 ;  /* 0x000000ff0e107208 */ /* 0x000fe40004000000 */
[----:B------:R-:W-:Y:S02]  /*1760*/  FSEL R17, R13, RZ, !P0 ;  /* 0x000000ff0d117208 */ /* 0x000fe40004000000 */
[----:B------:R-:W-:Y:S02]  /*1770*/  FSEL R18, R18, RZ, !P0 ;  /* 0x000000ff12127208 */ /* 0x000fe40004000000 */
[----:B------:R-:W-:Y:S02]  /*1780*/  FSEL R19, R19, RZ, !P0 ;  /* 0x000000ff13137208 */ /* 0x000fe40004000000 */
[-C--:B------:R-:W-:Y:S02]  /*1790*/  ISETP.GT.U32.AND P1, PT, R7, R36.reuse, PT ;  /* 0x000000240700720c */ /* 0x080fe40003f24070 */
[----:B------:R-:W-:-:S02]  /*17a0*/  ISETP.GT.U32.AND P0, PT, R33, R36, PT ;  /* 0x000000242100720c */ /* 0x000fc40003f04070 */
[----:B------:R-:W-:Y:S02]  /*17b0*/  LOP3.LUT R37, R45, 0x8, R24, 0xfe, !PT ;  /* 0x000000082d257812 */ /* 0x000fe400078efe18 */
[----:B------:R-:W-:Y:S01]  /*17c0*/  SHF.R.U32.HI R36, RZ, 0x4, R2 ;  /* 0x00000004ff247819 */ /* 0x000fe20000011602 */
[----:B------:R-:W-:Y:S01]  /*17d0*/  IMAD.SHL.U32 R2, R2, 0x4, RZ ;  /* 0x0000000402027824 */ /* 0x000fe200078e00ff */
[----:B------:R-:W-:Y:S02]  /*17e0*/  FSEL R34, R34, RZ, P4 ;  /* 0x000000ff22227208 */ /* 0x000fe40002000000 */
[----:B------:R-:W-:Y:S02]  /*17f0*/  ISETP.GE.AND P4, PT, R37, R46, PT ;  /* 0x0000002e2500720c */ /* 0x000fe40003f86270 */
[----:B------:R-:W-:Y:S02]  /*1800*/  LOP3.LUT R2, R2, 0x3c, RZ, 0xc0, !PT ;  /* 0x0000003c02027812 */ /* 0x000fe400078ec0ff */
[----:B------:R-:W-:-:S02]  /*1810*/  FSEL R13, R15, RZ, !P4 ;  /* 0x000000ff0f0d7208 */ /* 0x000fc40006000000 */
[----:B------:R-:W-:Y:S02]  /*1820*/  FSEL R12, R12, RZ, !P4 ;  /* 0x000000ff0c0c7208 */ /* 0x000fe40006000000 */
[----:B------:R-:W-:Y:S02]  /*1830*/  FSEL R14, R35, RZ, !P4 ;  /* 0x000000ff230e7208 */ /* 0x000fe40006000000 */
[----:B------:R-:W-:Y:S01]  /*1840*/  FSEL R15, R34, RZ, !P4 ;  /* 0x000000ff220f7208 */ /* 0x000fe20006000000 */
[----:B------:R-:W-:Y:S01]  /*1850*/  IMAD R47, R47, 0x44, R2 ;  /* 0x000000442f2f7824 */ /* 0x000fe200078e0202 */
[----:B------:R-:W-:Y:S04]  /*1860*/  STS.64 [R25.X4], R16 ;  /* 0x0000001019007388 */ /* 0x000fe80000004a00 */
[----:B------:R-:W-:Y:S04]  /*1870*/  STS.64 [R25.X4+0x880], R12 ;  /* 0x0008800c19007388 */ /* 0x000fe80000004a00 */
[----:B------:R-:W-:Y:S04]  /*1880*/  STS.64 [R25.X4+0x40], R18 ;  /* 0x0000401219007388 */ /* 0x000fe80000004a00 */
[----:B------:R-:W-:Y:S04]  /*1890*/  STS.64 [R25.X4+0x8c0], R14 ;  /* 0x0008c00e19007388 */ /* 0x000fe80000004a00 */
[----:B------:R-:W-:Y:S04]  /*18a0*/  STS.64 [R25.X4+0x80], RZ ;  /* 0x000080ff19007388 */ /* 0x000fe80000004a00 */
[----:B------:R-:W-:Y:S04]  /*18b0*/  STS.64 [R25.X4+0x900], RZ ;  /* 0x000900ff19007388 */ /* 0x000fe80000004a00 */
[----:B------:R-:W-:Y:S04]  /*18c0*/  STS.64 [R25.X4+0xc0], RZ ;  /* 0x0000c0ff19007388 */ /* 0x000fe80000004a00 */
[----:B------:R-:W-:Y:S04]  /*18d0*/  STS.64 [R25.X4+0x940], RZ ;  /* 0x000940ff19007388 */ /* 0x000fe80000004a00 */
[----:B------:R-:W-:Y:S06]  /*18e0*/  BAR.SYNC 0x0 ;  /* 0x0000000000007b1d */ /* 0x000fec0000000000 */
[----:B------:R-:W2:Y:S01]  /*18f0*/  LDS.128 R12, [R47.X4] ;  /* 0x000000002f0c7984 */ /* 0x000ea20000004c00 */
[----:B------:R-:W-:-:S02]  /*1900*/  LOP3.LUT R30, R30, 0x31, RZ, 0xfc, !PT ;  /* 0x000000311e1e7812 */ /* 0x000fc400078efcff */
[----:B------:R-:W-:Y:S01]  /*1910*/  SGXT.U32 R34, R36, 0x3 ;  /* 0x000000032422781a */ /* 0x000fe20000000000 */
[----:B------:R-:W4:Y:S01]  /*1920*/  LDS.128 R16, [R47.X4+0x880] ;  /* 0x000880002f107984 */ /* 0x000f220000004c00 */
[----:B------:R-:W-:Y:S02]  /*1930*/  LOP3.LUT R35, R45, 0x28, R24, 0xfe, !PT ;  /* 0x000000282d237812 */ /* 0x000fe400078efe18 */
[----:B------:R-:W-:Y:S02]  /*1940*/  ISETP.GT.U32.AND P4, PT, R33, R30, PT ;  /* 0x0000001e2100720c */ /* 0x000fe40003f84070 */
[C---:B------:R-:W-:Y:S02]  /*1950*/  LOP3.LUT R33, R45.reuse, R7, RZ, 0xfc, !PT ;  /* 0x000000072d217212 */ /* 0x040fe400078efcff */
[----:B-1----:R-:W-:Y:S01]  /*1960*/  LOP3.LUT R59, R45, R34, RZ, 0xfc, !PT ;  /* 0x000000222d3b7212 */ /* 0x002fe200078efcff */
[----:B---3--:R-:W-:Y:S01]  /*1970*/  IMAD.WIDE.U32 R60, R2, 0x4, RZ ;  /* 0x00000004023c7825 */ /* 0x008fe200078e00ff */
[----:B------:R-:W-:-:S02]  /*1980*/  FSEL R27, R27, RZ, P5 ;  /* 0x000000ff1b1b7208 */ /* 0x000fc40002800000 */
[----:B------:R-:W-:Y:S02]  /*1990*/  ISETP.GE.AND P5, PT, R35, R46, PT ;  /* 0x0000002e2300720c */ /* 0x000fe40003fa6270 */
[----:B------:R-:W-:Y:S02]  /*19a0*/  FSEL R32, R32, RZ, P3 ;  /* 0x000000ff20207208 */ /* 0x000fe40001800000 */
[----:B------:R-:W-:Y:S02]  /*19b0*/  FSEL R28, R28, RZ, P6 ;  /* 0x000000ff1c1c7208 */ /* 0x000fe40003000000 */
[----:B------:R-:W-:Y:S02]  /*19c0*/  FSEL R2, R8, RZ, P2 ;  /* 0x000000ff08027208 */ /* 0x000fe40001000000 */
[----:B------:R-:W-:Y:S02]  /*19d0*/  ISETP.GT.U32.AND P3, PT, R7, R30, PT ;  /* 0x0000001e0700720c */ /* 0x000fe40003f64070 */
[----:B------:R-:W-:-:S02]  /*19e0*/  ISETP.GE.AND P6, PT, R33, R46, PT ;  /* 0x0000002e2100720c */ /* 0x000fc40003fc6270 */
[----:B------:R-:W-:Y:S02]  /*19f0*/  ISETP.GE.U32.AND P2, PT, R59, R46, PT ;  /* 0x0000002e3b00720c */ /* 0x000fe40003f46070 */
[C-C-:B------:R-:W-:Y:S02]  /*1a00*/  LOP3.LUT R5, R45.reuse, 0x38, R34.reuse, 0xfe, !PT ;  /* 0x000000382d057812 */ /* 0x140fe400078efe22 */
[C-C-:B------:R-:W-:Y:S02]  /*1a10*/  LOP3.LUT R7, R45.reuse, 0x30, R34.reuse, 0xfe, !PT ;  /* 0x000000302d077812 */ /* 0x140fe400078efe22 */
[C-C-:B------:R-:W-:Y:S02]  /*1a20*/  LOP3.LUT R37, R45.reuse, 0x28, R34.reuse, 0xfe, !PT ;  /* 0x000000282d257812 */ /* 0x140fe400078efe22 */
[C-C-:B------:R-:W-:Y:S02]  /*1a30*/  LOP3.LUT R41, R45.reuse, 0x20, R34.reuse, 0xfe, !PT ;  /* 0x000000202d297812 */ /* 0x140fe400078efe22 */
[----:B------:R-:W-:-:S02]  /*1a40*/  LOP3.LUT R39, R45, 0x18, R34, 0xfe, !PT ;  /* 0x000000182d277812 */ /* 0x000fc400078efe22 */
[C-C-:B------:R-:W-:Y:S02]  /*1a50*/  LOP3.LUT R43, R45.reuse, 0x10, R34.reuse, 0xfe, !PT ;  /* 0x000000102d2b7812 */ /* 0x140fe400078efe22 */
[----:B------:R-:W-:Y:S02]  /*1a60*/  LOP3.LUT R49, R45, 0x8, R34, 0xfe, !PT ;  /* 0x000000082d317812 */ /* 0x000fe400078efe22 */
[----:B------:R-:W-:Y:S02]  /*1a70*/  FSEL R44, R20, RZ, !P5 ;  /* 0x000000ff142c7208 */ /* 0x000fe40006800000 */
[----:B------:R-:W-:Y:S02]  /*1a80*/  FSEL R45, R9, RZ, !P5 ;  /* 0x000000ff092d7208 */ /* 0x000fe40006800000 */
[----:B------:R-:W-:Y:S02]  /*1a90*/  FSEL R26, R26, RZ, P1 ;  /* 0x000000ff1a1a7208 */ /* 0x000fe40000800000 */
[----:B------:R-:W-:-:S02]  /*1aa0*/  FSEL R51, R31, RZ, !P5 ;  /* 0x000000ff1f337208 */ /* 0x000fc40006800000 */
[----:B------:R-:W-:Y:S02]  /*1ab0*/  FSEL R55, R29, RZ, !P6 ;  /* 0x000000ff1d377208 */ /* 0x000fe40007000000 */
[----:B------:R-:W-:Y:S02]  /*1ac0*/  FSEL R56, R32, RZ, !P6 ;  /* 0x000000ff20387208 */ /* 0x000fe40007000000 */
[----:B------:R-:W-:Y:S01]  /*1ad0*/  FSEL R57, R28, RZ, !P6 ;  /* 0x000000ff1c397208 */ /* 0x000fe20007000000 */
[----:B------:R-:W-:Y:S01]  /*1ae0*/  LDS.128 R32, [R47.X4+0x1980] ;  /* 0x001980002f207984 */ /* 0x000fe20000004c00 */
[----:B------:R-:W-:Y:S02]  /*1af0*/  ISETP.GT.U32.AND P1, PT, R59, -0x1, PT ;  /* 0xffffffff3b00780c */ /* 0x000fe40003f24070 */
[----:B------:R-:W-:Y:S01]  /*1b00*/  ISETP.GE.AND.EX P2, PT, R0, R3, PT, P2 ;  /* 0x000000030000720c */ /* 0x000fe20003f46320 */
[----:B------:R-:W1:Y:S01]  /*1b10*/  LDS.128 R28, [R47.X4+0x1100] ;  /* 0x001100002f1c7984 */ /* 0x000e620000004c00 */
[----:B------:R-:W-:Y:S01]  /*1b20*/  FSEL R53, R11, RZ, !P6 ;  /* 0x000000ff0b357208 */ /* 0x000fe20007000000 */
[----:B------:R-:W-:-:S02]  /*1b30*/  IMAD.MOV.U32 R9, RZ, RZ, 0x4 ;  /* 0x00000004ff097424 */ /* 0x000fc400078e00ff */
[----:B------:R-:W-:Y:S06]  /*1b40*/  BAR.SYNC 0x0 ;  /* 0x0000000000007b1d */ /* 0x000fec0000000000 */
[----:B------:R3:W-:Y:S01]  /*1b50*/  STS.64 [R25.X4+0x880], R44 ;  /* 0x0008802c19007388 */ /* 0x0007e20000004a00 */
[----:B------:R-:W-:Y:S01]  /*1b60*/  ISETP.GT.AND.EX P1, PT, R0, -0x1, !P2, P1 ;  /* 0xffffffff0000780c */ /* 0x000fe20005724310 */
[----:B------:R-:W-:Y:S01]  /*1b70*/  IMAD.SHL.U32 R8, R6, 0x40, RZ ;  /* 0x0000004006087824 */ /* 0x000fe200078e00ff */
[----:B------:R-:W-:Y:S01]  /*1b80*/  ISETP.GE.U32.AND P2, PT, R49, R46, PT ;  /* 0x0000002e3100720c */ /* 0x000fe20003f46070 */
[----:B------:R-:W-:Y:S01]  /*1b90*/  IMAD.SHL.U32 R11, R59, 0x1000, RZ ;  /* 0x000010003b0b7824 */ /* 0x000fe200078e00ff */
[----:B------:R-:W-:Y:S01]  /*1ba0*/  FSEL R52, R22, RZ, !P6 ;  /* 0x000000ff16347208 */ /* 0x000fe20007000000 */
[----:B------:R-:W-:Y:S01]  /*1bb0*/  IMAD.WIDE R8, R8, R9, c[0x0][0x170] ;  /* 0x00005c0008087625 */ /* 0x000fe200078e0209 */
[----:B------:R-:W-:-:S03]  /*1bc0*/  FSEL R22, R10, RZ, P0 ;  /* 0x000000ff0a167208 */ /* 0x000fc60000000000 */
[C---:B---3--:R-:W-:Y:S01]  /*1bd0*/  IMAD.SHL.U32 R45, R49.reuse, 0x1000, RZ ;  /* 0x00001000312d7824 */ /* 0x048fe200078e00ff */
[----:B------:R-:W-:Y:S02]  /*1be0*/  FSEL R50, R50, RZ, !P5 ;  /* 0x000000ff32327208 */ /* 0x000fe40006800000 */
[C---:B------:R-:W-:Y:S02]  /*1bf0*/  ISETP.GT.U32.AND P0, PT, R49.reuse, -0x1, PT ;  /* 0xffffffff3100780c */ /* 0x040fe40003f04070 */
[--C-:B------:R-:W-:Y:S02]  /*1c00*/  SHF.L.U64.HI R49, R49, 0xc, R0.reuse ;  /* 0x0000000c31317819 */ /* 0x100fe40000010200 */
[----:B------:R-:W-:Y:S02]  /*1c10*/  ISETP.GE.AND.EX P2, PT, R0, R3, PT, P2 ;  /* 0x000000030000720c */ /* 0x000fe40003f46320 */
[----:B------:R-:W-:Y:S02]  /*1c20*/  LOP3.LUT R45, R45, R60, RZ, 0xfc, !PT ;  /* 0x0000003c2d2d7212 */ /* 0x000fe400078efcff */
[----:B------:R-:W-:-:S02]  /*1c30*/  SHF.L.U64.HI R59, R59, 0xc, R0 ;  /* 0x0000000c3b3b7819 */ /* 0x000fc40000010200 */
[----:B------:R-:W-:Y:S01]  /*1c40*/  LOP3.LUT R11, R11, R60, RZ, 0xfc, !PT ;  /* 0x0000003c0b0b7212 */ /* 0x000fe200078efcff */
[----:B------:R3:W-:Y:S01]  /*1c50*/  STS.64 [R25.X4+0x8c0], R50 ;  /* 0x0008c03219007388 */ /* 0x0007e20000004a00 */
[----:B------:R-:W-:Y:S02]  /*1c60*/  FSEL R23, R23, RZ, P3 ;  /* 0x000000ff17177208 */ /* 0x000fe40001800000 */
[----:B------:R-:W-:Y:S02]  /*1c70*/  LOP3.LUT R49, R49, R61, RZ, 0xfc, !PT ;  /* 0x0000003d31317212 */ /* 0x000fe400078efcff */
[----:B------:R-:W-:Y:S02]  /*1c80*/  ISETP.GT.AND.EX P0, PT, R0, -0x1, !P2, P0 ;  /* 0xffffffff0000780c */ /* 0x000fe40005704300 */
[----:B------:R-:W-:Y:S02]  /*1c90*/  FSEL R4, R21, RZ, P4 ;  /* 0x000000ff15047208 */ /* 0x000fe40002000000 */
[----:B------:R-:W-:-:S02]  /*1ca0*/  IADD3 R44, P3, R8, R45, RZ ;  /* 0x0000002d082c7210 */ /* 0x000fc40007f7e0ff */
[----:B------:R-:W-:Y:S02]  /*1cb0*/  IADD3 R10, P2, R8, R11, RZ ;  /* 0x0000000b080a7210 */ /* 0x000fe40007f5e0ff */
[----:B---3--:R-:W-:Y:S02]  /*1cc0*/  LOP3.LUT R51, R59, R61, RZ, 0xfc, !PT ;  /* 0x0000003d3b337212 */ /* 0x008fe400078efcff */
[----:B------:R-:W-:Y:S02]  /*1cd0*/  FSEL R20, R27, RZ, !P5 ;  /* 0x000000ff1b147208 */ /* 0x000fe40006800000 */
[----:B------:R-:W-:Y:S02]  /*1ce0*/  ISETP.GE.U32.AND P4, PT, R39, R46, PT ;  /* 0x0000002e2700720c */ /* 0x000fe40003f86070 */
[----:B------:R-:W-:Y:S01]  /*1cf0*/  FSEL R27, R23, RZ, !P6 ;  /* 0x000000ff171b7208 */ /* 0x000fe20007000000 */
[----:B------:R-:W-:Y:S01]  /*1d00*/  IMAD.X R45, R9, 0x1, R49, P3 ;  /* 0x00000001092d7824 */ /* 0x000fe200018e0631 */
[----:B------:R-:W-:-:S02]  /*1d10*/  FSEL R54, R54, RZ, !P6 ;  /* 0x000000ff36367208 */ /* 0x000fc40007000000 */
[----:B------:R-:W-:Y:S02]  /*1d20*/  FSEL R21, R2, RZ, !P5 ;  /* 0x000000ff02157208 */ /* 0x000fe40006800000 */
[----:B------:R-:W-:Y:S02]  /*1d30*/  FSEL R22, R22, RZ, !P5 ;  /* 0x000000ff16167208 */ /* 0x000fe40006800000 */
[----:B------:R-:W-:Y:S02]  /*1d40*/  FSEL R26, R26, RZ, !P6 ;  /* 0x000000ff1a1a7208 */ /* 0x000fe40007000000 */
[----:B------:R-:W-:Y:S01]  /*1d50*/  FSEL R23, R4, RZ, !P5 ;  /* 0x000000ff04177208 */ /* 0x000fe20006800000 */
[----:B------:R-:W-:Y:S01]  /*1d60*/  IMAD.X R11, R9, 0x1, R51, P2 ;  /* 0x00000001090b7824 */ /* 0x000fe200010e0633 */
[----:B------:R-:W-:Y:S02]  /*1d70*/  ISETP.GT.U32.AND P3, PT, R39, -0x1, PT ;  /* 0xffffffff2700780c */ /* 0x000fe40003f64070 */
[----:B------:R-:W-:-:S02]  /*1d80*/  ISETP.GE.AND.EX P4, PT, R0, R3, PT, P4 ;  /* 0x000000030000720c */ /* 0x000fc40003f86340 */
[-C--:B------:R-:W-:Y:S01]  /*1d90*/  ISETP.GE.U32.AND P5, PT, R41, R46.reuse, PT ;  /* 0x0000002e2900720c */ /* 0x080fe20003fa6070 */
[----:B------:R-:W-:Y:S01]  /*1da0*/  STS.64 [R25.X4], R52 ;  /* 0x0000003419007388 */ /* 0x000fe20000004a00 */
[----:B------:R-:W-:Y:S02]  /*1db0*/  ISETP.GE.U32.AND P2, PT, R43, R46, PT ;  /* 0x0000002e2b00720c */ /* 0x000fe40003f46070 */
[----:B------:R-:W-:Y:S01]  /*1dc0*/  ISETP.GT.AND.EX P3, PT, R0, -0x1, !P4, P3 ;  /* 0xffffffff0000780c */ /* 0x000fe20006764330 */
[----:B------:R-:W-:Y:S01]  /*1dd0*/  STS.64 [R25.X4+0x40], R54 ;  /* 0x0000403619007388 */ /* 0x000fe20000004a00 */
[----:B------:R-:W-:-:S03]  /*1de0*/  ISETP.GT.U32.AND P4, PT, R41, -0x1, PT ;  /* 0xffffffff2900780c */ /* 0x000fc60003f84070 */
[----:B------:R-:W-:Y:S01]  /*1df0*/  STS.64 [R25.X4+0x80], R56 ;  /* 0x0000803819007388 */ /* 0x000fe20000004a00 */
[----:B------:R-:W-:-:S03]  /*1e00*/  ISETP.GE.AND.EX P5, PT, R0, R3, PT, P5 ;  /* 0x000000030000720c */ /* 0x000fc60003fa6350 */
[----:B------:R-:W-:Y:S01]  /*1e10*/  STS.64 [R25.X4+0x900], R20 ;  /* 0x0009001419007388 */ /* 0x000fe20000004a00 */
[----:B------:R-:W-:-:S03]  /*1e20*/  ISETP.GE.AND.EX P2, PT, R0, R3, PT, P2 ;  /* 0x000000030000720c */ /* 0x000fc60003f46320 */
[----:B------:R-:W-:Y:S01]  /*1e30*/  STS.64 [R25.X4+0xc0], R26 ;  /* 0x0000c01a19007388 */ /* 0x000fe20000004a00 */
[----:B------:R-:W-:-:S03]  /*1e40*/  ISETP.GE.U32.AND P6, PT, R37, R46, PT ;  /* 0x0000002e2500720c */ /* 0x000fc60003fc6070 */
[----:B------:R-:W-:Y:S04]  /*1e50*/  STS.64 [R25.X4+0x940], R22 ;  /* 0x0009401619007388 */ /* 0x000fe80000004a00 */
[----:B------:R-:W-:Y:S06]  /*1e60*/  BAR.SYNC 0x0 ;  /* 0x0000000000007b1d */ /* 0x000fec0000000000 */
[----:B--2---:R-:W-:Y:S01]  /*1e70*/  @P1 STG.E.128 [R10.64], R12 ;  /* 0x0000000c0a001986 */ /* 0x004fe2000c101d04 */
[----:B------:R-:W-:-:S02]  /*1e80*/  ISETP.GT.U32.AND P1, PT, R43, -0x1, PT ;  /* 0xffffffff2b00780c */ /* 0x000fc40003f24070 */
[C---:B------:R-:W-:Y:S01]  /*1e90*/  ISETP.GT.AND.EX P4, PT, R0.reuse, -0x1, !P5, P4 ;  /* 0xffffffff0000780c */ /* 0x040fe20006f84340 */
[----:B----4-:R2:W-:Y:S01]  /*1ea0*/  @P0 STG.E.128 [R44.64], R16 ;  /* 0x000000102c000986 */ /* 0x0105e2000c101d04 */
[C---:B------:R-:W-:Y:S02]  /*1eb0*/  ISETP.GT.AND.EX P1, PT, R0.reuse, -0x1, !P2, P1 ;  /* 0xffffffff0000780c */ /* 0x040fe40005724310 */
[----:B------:R-:W-:Y:S01]  /*1ec0*/  ISETP.GE.AND.EX P6, PT, R0, R3, PT, P6 ;  /* 0x000000030000720c */ /* 0x000fe20003fc6360 */
[----:B------:R-:W3:Y:S01]  /*1ed0*/  LDS.128 R20, [R47.X4] ;  /* 0x000000002f147984 */ /* 0x000ee20000004c00 */
[----:B------:R-:W-:Y:S02]  /*1ee0*/  ISETP.GT.U32.AND P5, PT, R37, -0x1, PT ;  /* 0xffffffff2500780c */ /* 0x000fe40003fa4070 */
[-C--:B------:R-:W-:Y:S01]  /*1ef0*/  ISETP.GE.U32.AND P0, PT, R7, R46.reuse, PT ;  /* 0x0000002e0700720c */ /* 0x080fe20003f06070 */
[----:B------:R-:W4:Y:S01]  /*1f00*/  LDS.128 R16, [R47.X4+0x880] ;  /* 0x000880002f107984 */ /* 0x000f220000004c00 */
[----:B------:R-:W-:-:S02]  /*1f10*/  ISETP.GE.U32.AND P2, PT, R5, R46, PT ;  /* 0x0000002e0500720c */ /* 0x000fc40003f46070 */
[C---:B------:R-:W-:Y:S01]  /*1f20*/  ISETP.GT.AND.EX P6, PT, R0.reuse, -0x1, !P6, P5 ;  /* 0xffffffff0000780c */ /* 0x040fe200077c4350 */
[----:B------:R-:W1:Y:S01]  /*1f30*/  LDS.128 R12, [R47.X4+0x1100] ;  /* 0x001100002f0c7984 */ /* 0x000e620000004c00 */
[CC--:B------:R-:W-:Y:S02]  /*1f40*/  ISETP.GE.AND.EX P0, PT, R0.reuse, R3.reuse, PT, P0 ;  /* 0x000000030000720c */ /* 0x0c0fe40003f06300 */
[C---:B------:R-:W-:Y:S01]  /*1f50*/  ISETP.GE.AND.EX P2, PT, R0.reuse, R3, PT, P2 ;  /* 0x000000030000720c */ /* 0x040fe20003f46320 */
[----:B------:R-:W-:Y:S01]  /*1f60*/  IMAD.SHL.U32 R3, R43, 0x1000, RZ ;  /* 0x000010002b037824 */ /* 0x000fe200078e00ff */
[----:B------:R-:W-:Y:S01]  /*1f70*/  ISETP.GT.U32.AND P5, PT, R7, -0x1, PT ;  /* 0xffffffff0700780c */ /* 0x000fe20003fa4070 */
[----:B------:R-:W-:Y:S01]  /*1f80*/  IMAD.SHL.U32 R27, R39, 0x1000, RZ ;  /* 0x00001000271b7824 */ /* 0x000fe200078e00ff */
[----:B--2---:R-:W-:Y:S02]  /*1f90*/  SHF.L.U64.HI R45, R43, 0xc, R0 ;  /* 0x0000000c2b2d7819 */ /* 0x004fe40000010200 */
[----:B------:R-:W-:-:S02]  /*1fa0*/  ISETP.GT.AND.EX P0, PT, R0, -0x1, !P0, P5 ;  /* 0xffffffff0000780c */ /* 0x000fc40004704350 */
[----:B------:R-:W-:Y:S02]  /*1fb0*/  ISETP.GT.U32.AND P5, PT, R5, -0x1, PT ;  /* 0xffffffff0500780c */ /* 0x000fe40003fa4070 */
[----:B------:R-:W-:Y:S02]  /*1fc0*/  LOP3.LUT R3, R3, R60, RZ, 0xfc, !PT ;  /* 0x0000003c03037212 */ /* 0x000fe400078efcff */
[----:B------:R-:W-:Y:S02]  /*1fd0*/  ISETP.GT.AND.EX P2, PT, R0, -0x1, !P2, P5 ;  /* 0xffffffff0000780c */ /* 0x000fe40005744350 */
[----:B------:R-:W-:Y:S02]  /*1fe0*/  LOP3.LUT R45, R45, R61, RZ, 0xfc, !PT ;  /* 0x0000003d2d2d7212 */ /* 0x000fe400078efcff */
[----:B------:R-:W-:Y:S01]  /*1ff0*/  IADD3 R2, P5, R8, R3, RZ ;  /* 0x0000000308027210 */ /* 0x000fe20007fbe0ff */
[----:B------:R-:W-:Y:S01]  /*2000*/  IMAD.SHL.U32 R11, R41, 0x1000, RZ ;  /* 0x00001000290b7824 */ /* 0x000fe200078e00ff */
[----:B------:R-:W-:-:S02]  /*2010*/  SHF.L.U64.HI R43, R39, 0xc, R0 ;  /* 0x0000000c272b7819 */ /* 0x000fc40000010200 */
[-C--:B------:R-:W-:Y:S01]  /*2020*/  LOP3.LUT R27, R27, R60.reuse, RZ, 0xfc, !PT ;  /* 0x0000003c1b1b7212 */ /* 0x080fe200078efcff */
[----:B------:R-:W-:Y:S01]  /*2030*/  IMAD.X R3, R9, 0x1, R45, P5 ;  /* 0x0000000109037824 */ /* 0x000fe200028e062d */
[----:B------:R-:W-:Y:S01]  /*2040*/  LOP3.LUT R43, R43, R61, RZ, 0xfc, !PT ;  /* 0x0000003d2b2b7212 */ /* 0x000fe200078efcff */
[C---:B------:R-:W-:Y:S01]  /*2050*/  IMAD.SHL.U32 R25, R37.reuse, 0x1000, RZ ;  /* 0x0000100025197824 */ /* 0x040fe200078e00ff */
[----:B------:R-:W-:Y:S02]  /*2060*/  IADD3 R10, P5, R8, R27, RZ ;  /* 0x0000001b080a7210 */ /* 0x000fe40007fbe0ff */
[--C-:B------:R-:W-:Y:S02]  /*2070*/  SHF.L.U64.HI R39, R37, 0xc, R0.reuse ;  /* 0x0000000c25277819 */ /* 0x100fe40000010200 */
[----:B------:R-:W-:Y:S02]  /*2080*/  SHF.L.U64.HI R41, R41, 0xc, R0 ;  /* 0x0000000c29297819 */ /* 0x000fe40000010200 */
[----:B------:R-:W-:Y:S01]  /*2090*/  LOP3.LUT R37, R11, R60, RZ, 0xfc, !PT ;  /* 0x0000003c0b257212 */ /* 0x000fe200078efcff */
[----:B------:R-:W-:Y:S01]  /*20a0*/  IMAD.X R11, R9, 0x1, R43, P5 ;  /* 0x00000001090b7824 */ /* 0x000fe200028e062b */
[----:B------:R-:W-:-:S02]  /*20b0*/  LOP3.LUT R41, R41, R61, RZ, 0xfc, !PT ;  /* 0x0000003d29297212 */ /* 0x000fc400078efcff */
[C---:B------:R-:W-:Y:S01]  /*20c0*/  IADD3 R6, P5, R8.reuse, R37, RZ ;  /* 0x0000002508067210 */ /* 0x040fe20007fbe0ff */
[----:B------:R-:W-:Y:S01]  /*20d0*/  IMAD.SHL.U32 R27, R7, 0x1000, RZ ;  /* 0x00001000071b7824 */ /* 0x000fe200078e00ff */
[-C--:B------:R-:W-:Y:S02]  /*20e0*/  LOP3.LUT R25, R25, R60.reuse, RZ, 0xfc, !PT ;  /* 0x0000003c19197212 */ /* 0x080fe400078efcff */
[----:B------:R-:W-:Y:S01]  /*20f0*/  SHF.L.U64.HI R37, R7, 0xc, R0 ;  /* 0x0000000c07257819 */ /* 0x000fe20000010200 */
[----:B------:R-:W-:Y:S01]  /*2100*/  IMAD.X R7, R9, 0x1, R41, P5 ;  /* 0x0000000109077824 */ /* 0x000fe200028e0629 */
[----:B------:R-:W-:Y:S02]  /*2110*/  LOP3.LUT R39, R39, R61, RZ, 0xfc, !PT ;  /* 0x0000003d27277212 */ /* 0x000fe400078efcff */
[----:B------:R-:W-:Y:S02]  /*2120*/  IADD3 R24, P5, R8, R25, RZ ;  /* 0x0000001908187210 */ /* 0x000fe40007fbe0ff */
[----:B------:R-:W-:-:S02]  /*2130*/  LOP3.LUT R27, R27, R60, RZ, 0xfc, !PT ;  /* 0x0000003c1b1b7212 */ /* 0x000fc400078efcff */
[----:B------:R-:W-:Y:S01]  /*2140*/  LOP3.LUT R37, R37, R61, RZ, 0xfc, !PT ;  /* 0x0000003d25257212 */ /* 0x000fe200078efcff */
[C---:B------:R-:W-:Y:S01]  /*2150*/  IMAD.X R25, R9.reuse, 0x1, R39, P5 ;  /* 0x0000000109197824 */ /* 0x040fe200028e0627 */
[----:B------:R-:W-:Y:S01]  /*2160*/  IADD3 R26, P5, R8, R27, RZ ;  /* 0x0000001b081a7210 */ /* 0x000fe20007fbe0ff */
[----:B-1----:R1:W-:Y:S04]  /*2170*/  @P1 STG.E.128 [R2.64], R28 ;  /* 0x0000001c02001986 */ /* 0x0023e8000c101d04 */
[----:B------:R-:W-:Y:S01]  /*2180*/  IMAD.X R27, R9, 0x1, R37, P5 ;  /* 0x00000001091b7824 */ /* 0x000fe200028e0625 */
[----:B------:R1:W-:Y:S04]  /*2190*/  @P3 STG.E.128 [R10.64], R32 ;  /* 0x000000200a003986 */ /* 0x0003e8000c101d04 */
[----:B---3--:R1:W-:Y:S04]  /*21a0*/  @P4 STG.E.128 [R6.64], R20 ;  /* 0x0000001406004986 */ /* 0x0083e8000c101d04 */
[----:B----4-:R1:W-:Y:S04]  /*21b0*/  @P6 STG.E.128 [R24.64], R16 ;  /* 0x0000001018006986 */ /* 0x0103e8000c101d04 */
[----:B------:R1:W-:Y:S01]  /*21c0*/  @P0 STG.E.128 [R26.64], R12 ;  /* 0x0000000c1a000986 */ /* 0x0003e2000c101d04 */
[----:B------:R-:W-:Y:S05]  /*21d0*/  @!P2 EXIT ;  /* 0x000000000000a94d */ /* 0x000fea0003800000 */
[----:B------:R-:W2:Y:S01]  /*21e0*/  LDS.128 R44, [R47.X4+0x1980] ;  /* 0x001980002f2c7984 */ /* 0x000ea20000004c00 */
[C---:B-1----:R-:W-:Y:S01]  /*21f0*/  IMAD.SHL.U32 R3, R5.reuse, 0x1000, RZ ;  /* 0x0000100005037824 */ /* 0x042fe200078e00ff */
[----:B------:R-:W-:-:S04]  /*2200*/  SHF.L.U64.HI R5, R5, 0xc, R0 ;  /* 0x0000000c05057819 */ /* 0x000fc80000010200 */
[----:B------:R-:W-:Y:S02]  /*2210*/  LOP3.LUT R3, R3, R60, RZ, 0xfc, !PT ;  /* 0x0000003c03037212 */ /* 0x000fe400078efcff */
[----:B------:R-:W-:Y:S02]  /*2220*/  LOP3.LUT R61, R5, R61, RZ, 0xfc, !PT ;  /* 0x0000003d053d7212 */ /* 0x000fe400078efcff */
[----:B------:R-:W-:-:S05]  /*2230*/  IADD3 R2, P0, R8, R3, RZ ;  /* 0x0000000308027210 */ /* 0x000fca0007f1e0ff */
[----:B------:R-:W-:-:S05]  /*2240*/  IMAD.X R3, R9, 0x1, R61, P0 ;  /* 0x0000000109037824 */ /* 0x000fca00000e063d */
[----:B--2---:R-:W-:Y:S01]  /*2250*/  STG.E.128 [R2.64], R44 ;  /* 0x0000002c02007986 */ /* 0x004fe2000c101d04 */
[----:B------:R-:W-:Y:S05]  /*2260*/  EXIT ;  /* 0x000000000000794d */ /* 0x000fea0003800000 */
.L_x_0:
[----:B------:R-:W-:-:S00]  /*2270*/  BRA `(.L_x_0) ;  /* 0xfffffff000007947 */ /* 0x000fc0000383ffff */
[----:B------:R-:W-:-:S00]  /*2280*/  NOP ;  /* 0x0000000000007918 */ /* 0x000fc00000000000 */
[----:B------:R-:W-:-:S00]  /*2290*/  NOP ;  /* 0x0000000000007918 */ /* 0x000fc00000000000 */
[----:B------:R-:W-:-:S00]  /*22a0*/  NOP ;  /* 0x0000000000007918 */ /* 0x000fc00000000000 */
[----:B------:R-:W-:-:S00]  /*22b0*/  NOP ;  /* 0x0000000000007918 */ /* 0x000fc00000000000 */
[----:B------:R-:W-:-:S00]  /*22c0*/  NOP ;  /* 0x0000000000007918 */ /* 0x000fc00000000000 */
[----:B------:R-:W-:-:S00]  /*22d0*/  NOP ;  /* 0x0000000000007918 */ /* 0x000fc00000000000 */
[----:B------:R-:W-:-:S00]  /*22e0*/  NOP ;  /* 0x0000000000007918 */ /* 0x000fc00000000000 */
[----:B------:R-:W-:-:S00]  /*22f0*/  NOP ;  /* 0x0000000000007918 */ /* 0x000fc00000000000 */
.L_x_1:


//--------------------- .nv.shared.chunk_scaled_dot_kkt_fwd_kernel --------------------------
	.section	.nv.shared.chunk_scaled_dot_kkt_fwd_kernel,"aw",@nobits
	.align	16
